	.target	sm_100a

	.elftype	@"ET_EXEC"


//--------------------- .note.nv.tkinfo           --------------------------
	.section	.note.nv.tkinfo,"",@"SHT_NOTE"
	.sectionflags	@"SHF_NOTE_NV_TKINFO"
	.tkinfo
        /*0018*/ 	.word	0x00000002
        /*0030*/ 	.string	""
        /*0030*/ 	.string	"ptxas"
        /*0030*/ 	.string	"Cuda compilation tools, release 13.0, V13.0.88"
        /*0030*/ 	.string	"Build cuda_13.0.r13.0/compiler.36424714_0"
        /*0030*/ 	.string	"-arch sm_100a -m 64 "



//--------------------- .note.nv.cuinfo           --------------------------
	.section	.note.nv.cuinfo,"",@"SHT_NOTE"
	.sectionflags	@"SHF_NOTE_NV_CUINFO"
        /*0018*/ 	.short	0x0002
        /*001a*/ 	.short	0x0064
        /*001c*/ 	.short	0x0082
	.zero		2


//--------------------- .nv.info                  --------------------------
	.section	.nv.info,"",@"SHT_CUDA_INFO"
	.align	4


	//----- nvinfo : EIATTR_REGCOUNT
	.align		4
        /*0000*/ 	.byte	0x04, 0x2f
        /*0002*/ 	.short	(.L_19 - .L_18)
	.align		4
.L_18:
        /*0004*/ 	.word	index@(_ZN7cutlass13device_kernelINS_4gemm6kernel13GemmUniversalIN4cute5tupleIJiiiiEEENS1_10collective13CollectiveMmaINS1_35MainloopSm100TmaUmmaWarpSpecializedILi12ELi2ELi4ENS5_IJNS4_1CILi1EEESB_SB_EEEEENS5_IJNSA_ILi128EEENSA_ILi16EEENSA_ILi64EEEEEENS_10bfloat16_tENS5_IJlSB_lEEESI_SJ_NS4_8TiledMMAINS4_8MMA_AtomIJNS4_20SM100_MMA_F16BF16_SSISI_SI_fLi128ELi16ELNS4_4UMMA5MajorE0ELSO_0ELNSN_7ScaleInE0ELSP_0EEEEEENS4_6LayoutISC_NS5_IJNSA_ILi0EEEST_ST_EEEEENS5_IJNS4_10UnderscoreESW_SW_EEEEENS4_13SM90_TMA_LOADENS4_14ComposedLayoutINS4_7SwizzleILi3ELi4ELi3EEENS4_18smem_ptr_flag_bitsILi16EEENSS_INS5_IJNSA_ILi8EEESG_EEENS5_IJSG_SB_EEEEEEEvNS4_8identityESZ_S19_vS1A_EENS_8epilogue10collective18CollectiveEpilogueINS1C_23Sm100TmaWarpSpecializedILi2ELi1ELi16ELb1ELb0EEEJSH_NS5_IJNSS_ISE_SB_EENSS_ISF_SB_EEEEESI_SJ_SI_SJ_NS1C_6fusion15FusionCallbacksIS1G_NS1K_17LinearCombinationISI_fSI_fLNS_15FloatRoundStyleE2EEESH_S1J_JEEENS4_5SM1004TMEM4LOAD26SM100_TMEM_LOAD_32dp32b16xESZ_NS10_INS11_ILi1ELi4ELi3EEES14_NSS_INS5_IJS15_SF_EEENS5_IJSF_SB_EEEEEEENS4_39AutoVectorizingCopyWithAssumedAlignmentILi128EEENS4_14SM90_TMA_STOREES1Y_S20_S20_EEEvvEEEEvNT_6ParamsE)
        /*0008*/ 	.word	0x00000060


	//----- nvinfo : EIATTR_FRAME_SIZE
	.align		4
.L_19:
        /*000c*/ 	.byte	0x04, 0x11
        /*000e*/ 	.short	(.L_21 - .L_20)
	.align		4
.L_20:
        /*0010*/ 	.word	index@($__internal_2_$__cuda_sm10x_tcgen05_guardrail_trap_unallocated_columns_being_dealloced)
        /*0014*/ 	.word	0x00000000


	//----- nvinfo : EIATTR_FRAME_SIZE
	.align		4
.L_21:
        /*0018*/ 	.byte	0x04, 0x11
        /*001a*/ 	.short	(.L_23 - .L_22)
	.align		4
.L_22:
        /*001c*/ 	.word	index@($__internal_1_$__cuda_sm10x_tcgen05_guardrail_trap_phase_invalid_during_alloc)
        /*0020*/ 	.word	0x00000000


	//----- nvinfo : EIATTR_FRAME_SIZE
	.align		4
.L_23:
        /*0024*/ 	.byte	0x04, 0x11
        /*0026*/ 	.short	(.L_25 - .L_24)
	.align		4
.L_24:
        /*0028*/ 	.word	index@($__internal_0_$__cuda_sm10x_tcgen05_guardrail_trap_col_being_dealloced_not_returned_by_alloc)
        /*002c*/ 	.word	0x00000000


	//----- nvinfo : EIATTR_FRAME_SIZE
	.align		4
.L_25:
        /*0030*/ 	.byte	0x04, 0x11
        /*0032*/ 	.short	(.L_27 - .L_26)
	.align		4
.L_26:
        /*0034*/ 	.word	index@(_ZN7cutlass13device_kernelINS_4gemm6kernel13GemmUniversalIN4cute5tupleIJiiiiEEENS1_10collective13CollectiveMmaINS1_35MainloopSm100TmaUmmaWarpSpecializedILi12ELi2ELi4ENS5_IJNS4_1CILi1EEESB_SB_EEEEENS5_IJNSA_ILi128EEENSA_ILi16EEENSA_ILi64EEEEEENS_10bfloat16_tENS5_IJlSB_lEEESI_SJ_NS4_8TiledMMAINS4_8MMA_AtomIJNS4_20SM100_MMA_F16BF16_SSISI_SI_fLi128ELi16ELNS4_4UMMA5MajorE0ELSO_0ELNSN_7ScaleInE0ELSP_0EEEEEENS4_6LayoutISC_NS5_IJNSA_ILi0EEEST_ST_EEEEENS5_IJNS4_10UnderscoreESW_SW_EEEEENS4_13SM90_TMA_LOADENS4_14ComposedLayoutINS4_7SwizzleILi3ELi4ELi3EEENS4_18smem_ptr_flag_bitsILi16EEENSS_INS5_IJNSA_ILi8EEESG_EEENS5_IJSG_SB_EEEEEEEvNS4_8identityESZ_S19_vS1A_EENS_8epilogue10collective18CollectiveEpilogueINS1C_23Sm100TmaWarpSpecializedILi2ELi1ELi16ELb1ELb0EEEJSH_NS5_IJNSS_ISE_SB_EENSS_ISF_SB_EEEEESI_SJ_SI_SJ_NS1C_6fusion15FusionCallbacksIS1G_NS1K_17LinearCombinationISI_fSI_fLNS_15FloatRoundStyleE2EEESH_S1J_JEEENS4_5SM1004TMEM4LOAD26SM100_TMEM_LOAD_32dp32b16xESZ_NS10_INS11_ILi1ELi4ELi3EEES14_NSS_INS5_IJS15_SF_EEENS5_IJSF_SB_EEEEEEENS4_39AutoVectorizingCopyWithAssumedAlignmentILi128EEENS4_14SM90_TMA_STOREES1Y_S20_S20_EEEvvEEEEvNT_6ParamsE)
        /*0038*/ 	.word	0x00000000


	//----- nvinfo : EIATTR_MIN_STACK_SIZE
	.align		4
.L_27:
        /*003c*/ 	.byte	0x04, 0x12
        /*003e*/ 	.short	(.L_29 - .L_28)
	.align		4
.L_28:
        /*0040*/ 	.word	index@(_ZN7cutlass13device_kernelINS_4gemm6kernel13GemmUniversalIN4cute5tupleIJiiiiEEENS1_10collective13CollectiveMmaINS1_35MainloopSm100TmaUmmaWarpSpecializedILi12ELi2ELi4ENS5_IJNS4_1CILi1EEESB_SB_EEEEENS5_IJNSA_ILi128EEENSA_ILi16EEENSA_ILi64EEEEEENS_10bfloat16_tENS5_IJlSB_lEEESI_SJ_NS4_8TiledMMAINS4_8MMA_AtomIJNS4_20SM100_MMA_F16BF16_SSISI_SI_fLi128ELi16ELNS4_4UMMA5MajorE0ELSO_0ELNSN_7ScaleInE0ELSP_0EEEEEENS4_6LayoutISC_NS5_IJNSA_ILi0EEEST_ST_EEEEENS5_IJNS4_10UnderscoreESW_SW_EEEEENS4_13SM90_TMA_LOADENS4_14ComposedLayoutINS4_7SwizzleILi3ELi4ELi3EEENS4_18smem_ptr_flag_bitsILi16EEENSS_INS5_IJNSA_ILi8EEESG_EEENS5_IJSG_SB_EEEEEEEvNS4_8identityESZ_S19_vS1A_EENS_8epilogue10collective18CollectiveEpilogueINS1C_23Sm100TmaWarpSpecializedILi2ELi1ELi16ELb1ELb0EEEJSH_NS5_IJNSS_ISE_SB_EENSS_ISF_SB_EEEEESI_SJ_SI_SJ_NS1C_6fusion15FusionCallbacksIS1G_NS1K_17LinearCombinationISI_fSI_fLNS_15FloatRoundStyleE2EEESH_S1J_JEEENS4_5SM1004TMEM4LOAD26SM100_TMEM_LOAD_32dp32b16xESZ_NS10_INS11_ILi1ELi4ELi3EEES14_NSS_INS5_IJS15_SF_EEENS5_IJSF_SB_EEEEEEENS4_39AutoVectorizingCopyWithAssumedAlignmentILi128EEENS4_14SM90_TMA_STOREES1Y_S20_S20_EEEvvEEEEvNT_6ParamsE)
        /*0044*/ 	.word	0x00000000
.L_29:


//--------------------- .nv.compat                --------------------------
	.section	.nv.compat,"",@"SHT_CUDA_COMPAT_INFO"
	.align	4
        /*0000*/ 	.byte	0x02, 0x09, 0x01, 0x00, 0x02, 0x02, 0x02, 0x00, 0x02, 0x05, 0x05, 0x00, 0x03, 0x07, 0x01, 0x01
        /*0010*/ 	.byte	0x02, 0x03, 0x01, 0x00, 0x02, 0x06, 0x01, 0x00, 0x04, 0x0b, 0x08, 0x00, 0x09, 0x00, 0x00, 0x00
        /*0020*/ 	.byte	0x00, 0x00, 0x00, 0x00


//--------------------- .nv.info._ZN7cutlass13device_kernelINS_4gemm6kernel13GemmUniversalIN4cute5tupleIJiiiiEEENS1_10collective13CollectiveMmaINS1_35MainloopSm100TmaUmmaWarpSpecializedILi12ELi2ELi4ENS5_IJNS4_1CILi1EEESB_SB_EEEEENS5_IJNSA_ILi128EEENSA_ILi16EEENSA_ILi64EEEEEENS_10bfloat16_tENS5_IJlSB_lEEESI_SJ_NS4_8TiledMMAINS4_8MMA_AtomIJNS4_20SM100_MMA_F16BF16_SSISI_SI_fLi128ELi16ELNS4_4UMMA5MajorE0ELSO_0ELNSN_7ScaleInE0ELSP_0EEEEEENS4_6LayoutISC_NS5_IJNSA_ILi0EEEST_ST_EEEEENS5_IJNS4_10UnderscoreESW_SW_EEEEENS4_13SM90_TMA_LOADENS4_14ComposedLayoutINS4_7SwizzleILi3ELi4ELi3EEENS4_18smem_ptr_flag_bitsILi16EEENSS_INS5_IJNSA_ILi8EEESG_EEENS5_IJSG_SB_EEEEEEEvNS4_8identityESZ_S19_vS1A_EENS_8epilogue10collective18CollectiveEpilogueINS1C_23Sm100TmaWarpSpecializedILi2ELi1ELi16ELb1ELb0EEEJSH_NS5_IJNSS_ISE_SB_EENSS_ISF_SB_EEEEESI_SJ_SI_SJ_NS1C_6fusion15FusionCallbacksIS1G_NS1K_17LinearCombinationISI_fSI_fLNS_15FloatRoundStyleE2EEESH_S1J_JEEENS4_5SM1004TMEM4LOAD26SM100_TMEM_LOAD_32dp32b16xESZ_NS10_INS11_ILi1ELi4ELi3EEES14_NSS_INS5_IJS15_SF_EEENS5_IJSF_SB_EEEEEEENS4_39AutoVectorizingCopyWithAssumedAlignmentILi128EEENS4_14SM90_TMA_STOREES1Y_S20_S20_EEEvvEEEEvNT_6ParamsE --------------------------
	.section	.nv.info._ZN7cutlass13device_kernelINS_4gemm6kernel13GemmUniversalIN4cute5tupleIJiiiiEEENS1_10collective13CollectiveMmaINS1_35MainloopSm100TmaUmmaWarpSpecializedILi12ELi2ELi4ENS5_IJNS4_1CILi1EEESB_SB_EEEEENS5_IJNSA_ILi128EEENSA_ILi16EEENSA_ILi64EEEEEENS_10bfloat16_tENS5_IJlSB_lEEESI_SJ_NS4_8TiledMMAINS4_8MMA_AtomIJNS4_20SM100_MMA_F16BF16_SSISI_SI_fLi128ELi16ELNS4_4UMMA5MajorE0ELSO_0ELNSN_7ScaleInE0ELSP_0EEEEEENS4_6LayoutISC_NS5_IJNSA_ILi0EEEST_ST_EEEEENS5_IJNS4_10UnderscoreESW_SW_EEEEENS4_13SM90_TMA_LOADENS4_14ComposedLayoutINS4_7SwizzleILi3ELi4ELi3EEENS4_18smem_ptr_flag_bitsILi16EEENSS_INS5_IJNSA_ILi8EEESG_EEENS5_IJSG_SB_EEEEEEEvNS4_8identityESZ_S19_vS1A_EENS_8epilogue10collective18CollectiveEpilogueINS1C_23Sm100TmaWarpSpecializedILi2ELi1ELi16ELb1ELb0EEEJSH_NS5_IJNSS_ISE_SB_EENSS_ISF_SB_EEEEESI_SJ_SI_SJ_NS1C_6fusion15FusionCallbacksIS1G_NS1K_17LinearCombinationISI_fSI_fLNS_15FloatRoundStyleE2EEESH_S1J_JEEENS4_5SM1004TMEM4LOAD26SM100_TMEM_LOAD_32dp32b16xESZ_NS10_INS11_ILi1ELi4ELi3EEES14_NSS_INS5_IJS15_SF_EEENS5_IJSF_SB_EEEEEEENS4_39AutoVectorizingCopyWithAssumedAlignmentILi128EEENS4_14SM90_TMA_STOREES1Y_S20_S20_EEEvvEEEEvNT_6ParamsE,"",@"SHT_CUDA_INFO"
	.sectionflags	@""
	.align	4


	//----- nvinfo : EIATTR_CUDA_API_VERSION
	.align		4
        /*0000*/ 	.byte	0x04, 0x37
        /*0002*/ 	.short	(.L_31 - .L_30)
.L_30:
        /*0004*/ 	.word	0x00000082


	//----- nvinfo : EIATTR_KPARAM_INFO
	.align		4
.L_31:
        /*0008*/ 	.byte	0x04, 0x17
        /*000a*/ 	.short	(.L_33 - .L_32)
.L_32:
        /*000c*/ 	.word	0x00000000
        /*0010*/ 	.short	0x0000
        /*0012*/ 	.short	0x0000
        /*0014*/ 	.byte	0x00, 0xf0, 0x01, 0x20


	//----- nvinfo : EIATTR_AT_ENTRY_FRAGMENTS
	.align		4
.L_33:
        /*0018*/ 	.byte	0x04, 0x4f
        /*001a*/ 	.short	(.L_35 - .L_34)


	//   ....[0]....
.L_34:
        /*001c*/ 	.word	0x00000006


	//----- nvinfo : EIATTR_RESERVED_SMEM_USED
	.align		4
.L_35:
        /*0020*/ 	.byte	0x01, 0x41
	.zero		2


	//----- nvinfo : EIATTR_SPARSE_MMA_MASK
	.align		4
        /*0024*/ 	.byte	0x03, 0x50
        /*0026*/ 	.short	0x0000


	//----- nvinfo : EIATTR_TCGEN05_1CTA_USED
	.align		4
        /*0028*/ 	.byte	0x01, 0x51
	.zero		2


	//----- nvinfo : EIATTR_MAXREG_COUNT
	.align		4
        /*002c*/ 	.byte	0x03, 0x1b
        /*002e*/ 	.short	0x00ff


	//----- nvinfo : EIATTR_NUM_BARRIERS
	.align		4
        /*0030*/ 	.byte	0x02, 0x4c
        /*0032*/ 	.byte	0x07
	.zero		1


	//----- nvinfo : EIATTR_EXTERNS
	.align		4
        /*0034*/ 	.byte	0x04, 0x0f
        /*0036*/ 	.short	(.L_37 - .L_36)


	//   ....[0]....
	.align		4
.L_36:
        /*0038*/ 	.word	index@(__assertfail)


	//----- nvinfo : EIATTR_MERCURY_ISA_VERSION
	.align		4
.L_37:
        /*003c*/ 	.byte	0x03, 0x5f
        /*003e*/ 	.short	0x0101


	//----- nvinfo : EIATTR_INT_WARP_WIDE_INSTR_OFFSETS
	.align		4
        /*0040*/ 	.byte	0x04, 0x31
        /*0042*/ 	.short	(.L_39 - .L_38)


	//   ....[0]....
.L_38:
        /*0044*/ 	.word	0x00001ee0


	//   ....[1]....
        /*0048*/ 	.word	0x00003db0


	//   ....[2]....
        /*004c*/ 	.word	0x00003dd0


	//   ....[3]....
        /*0050*/ 	.word	0x00003e00


	//   ....[4]....
        /*0054*/ 	.word	0x00004800


	//   ....[5]....
        /*0058*/ 	.word	0x00004940


	//----- nvinfo : EIATTR_COOP_GROUP_MASK_REGIDS
	.align		4
.L_39:
        /*005c*/ 	.byte	0x04, 0x29
        /*005e*/ 	.short	(.L_41 - .L_40)


	//   ....[0]....
.L_40:
        /*0060*/ 	.word	0xffffffff


	//   ....[1]....
        /*0064*/ 	.word	0xffffffff


	//   ....[2]....
        /*0068*/ 	.word	0xffffffff


	//   ....[3]....
        /*006c*/ 	.word	0xffffffff


	//   ....[4]....
        /*0070*/ 	.word	0xffffffff


	//   ....[5]....
        /*0074*/ 	.word	0xffffffff


	//   ....[6]....
        /*0078*/ 	.word	0xffffffff


	//   ....[7]....
        /*007c*/ 	.word	0xffffffff


	//   ....[8]....
        /*0080*/ 	.word	0xffffffff


	//   ....[9]....
        /*0084*/ 	.word	0xffffffff


	//   ....[10]....
        /*0088*/ 	.word	0xffffffff


	//   ....[11]....
        /*008c*/ 	.word	0xffffffff


	//   ....[12]....
        /*0090*/ 	.word	0xffffffff


	//----- nvinfo : EIATTR_COOP_GROUP_INSTR_OFFSETS
	.align		4
.L_41:
        /*0094*/ 	.byte	0x04, 0x28
        /*0096*/ 	.short	(.L_43 - .L_42)


	//   ....[0]....
.L_42:
        /*0098*/ 	.word	0x00000090


	//   ....[1]....
        /*009c*/ 	.word	0x000004d0


	//   ....[2]....
        /*00a0*/ 	.word	0x00000770


	//   ....[3]....
        /*00a4*/ 	.word	0x000008d0


	//   ....[4]....
        /*00a8*/ 	.word	0x000009d0


	//   ....[5]....
        /*00ac*/ 	.word	0x00000b40


	//   ....[6]....
        /*00b0*/ 	.word	0x00000ce0


	//   ....[7]....
        /*00b4*/ 	.word	0x00001dc0


	//   ....[8]....
        /*00b8*/ 	.word	0x00003020


	//   ....[9]....
        /*00bc*/ 	.word	0x00003230


	//   ....[10]....
        /*00c0*/ 	.word	0x00003260


	//   ....[11]....
        /*00c4*/ 	.word	0x00003c90


	//   ....[12]....
        /*00c8*/ 	.word	0x00003ec0


	//----- nvinfo : EIATTR_VRC_CTA_INIT_COUNT
	.align		4
.L_43:
        /*00cc*/ 	.byte	0x02, 0x4a
        /*00ce*/ 	.byte	0x80
	.zero		1


	//----- nvinfo : EIATTR_SYSCALL_OFFSETS
	.align		4
        /*00d0*/ 	.byte	0x04, 0x46
        /*00d2*/ 	.short	(.L_45 - .L_44)


	//   ....[0]....
.L_44:
        /*00d4*/ 	.word	0x000053d0


	//   ....[1]....
        /*00d8*/ 	.word	0x000054c0


	//   ....[2]....
        /*00dc*/ 	.word	0x00005bd0


	//----- nvinfo : EIATTR_MBARRIER_INSTR_OFFSETS
	.align		4
.L_45:
        /*00e0*/ 	.byte	0x04, 0x39
        /*00e2*/ 	.short	(.L_47 - .L_46)


	//   ....[0]....
.L_46:
        /*00e4*/ 	.word	0x000005d0
        /*00e8*/ 	.word	0x000000ff
        /*00ec*/ 	.word	0x00000000
        /*00f0*/ 	.short	0x0100
        /*00f2*/ 	.byte	0x05
	.zero		1


	//   ....[1]....
        /*00f4*/ 	.word	0x000005e0
        /*00f8*/ 	.word	0x000000ff
        /*00fc*/ 	.word	0x00000060
        /*0100*/ 	.short	0x0100
        /*0102*/ 	.byte	0x05
	.zero		1


	//   ....[2]....
        /*0104*/ 	.word	0x000005f0
        /*0108*/ 	.word	0x000000ff
        /*010c*/ 	.word	0x00000008
        /*0110*/ 	.short	0x0100
        /*0112*/ 	.byte	0x05
	.zero		1


	//   ....[3]....
        /*0114*/ 	.word	0x00000600
        /*0118*/ 	.word	0x000000ff
        /*011c*/ 	.word	0x00000068
        /*0120*/ 	.short	0x0100
        /*0122*/ 	.byte	0x05
	.zero		1


	//   ....[4]....
        /*0124*/ 	.word	0x00000610
        /*0128*/ 	.word	0x000000ff
        /*012c*/ 	.word	0x00000010
        /*0130*/ 	.short	0x0100
        /*0132*/ 	.byte	0x05
	.zero		1


	//   ....[5]....
        /*0134*/ 	.word	0x00000620
        /*0138*/ 	.word	0x000000ff
        /*013c*/ 	.word	0x00000070
        /*0140*/ 	.short	0x0100
        /*0142*/ 	.byte	0x05
	.zero		1


	//   ....[6]....
        /*0144*/ 	.word	0x00000630
        /*0148*/ 	.word	0x000000ff
        /*014c*/ 	.word	0x00000018
        /*0150*/ 	.short	0x0100
        /*0152*/ 	.byte	0x05
	.zero		1


	//   ....[7]....
        /*0154*/ 	.word	0x00000640
        /*0158*/ 	.word	0x000000ff
        /*015c*/ 	.word	0x00000078
        /*0160*/ 	.short	0x0100
        /*0162*/ 	.byte	0x05
	.zero		1


	//   ....[8]....
        /*0164*/ 	.word	0x00000650
        /*0168*/ 	.word	0x000000ff
        /*016c*/ 	.word	0x00000020
        /*0170*/ 	.short	0x0100
        /*0172*/ 	.byte	0x05
	.zero		1


	//   ....[9]....
        /*0174*/ 	.word	0x00000660
        /*0178*/ 	.word	0x000000ff
        /*017c*/ 	.word	0x00000080
        /*0180*/ 	.short	0x0100
        /*0182*/ 	.byte	0x05
	.zero		1


	//   ....[10]....
        /*0184*/ 	.word	0x00000670
        /*0188*/ 	.word	0x000000ff
        /*018c*/ 	.word	0x00000028
        /*0190*/ 	.short	0x0100
        /*0192*/ 	.byte	0x05
	.zero		1


	//   ....[11]....
        /*0194*/ 	.word	0x00000680
        /*0198*/ 	.word	0x000000ff
        /*019c*/ 	.word	0x00000088
        /*01a0*/ 	.short	0x0100
        /*01a2*/ 	.byte	0x05
	.zero		1


	//   ....[12]....
        /*01a4*/ 	.word	0x00000690
        /*01a8*/ 	.word	0x000000ff
        /*01ac*/ 	.word	0x00000030
        /*01b0*/ 	.short	0x0100
        /*01b2*/ 	.byte	0x05
	.zero		1


	//   ....[13]....
        /*01b4*/ 	.word	0x000006a0
        /*01b8*/ 	.word	0x000000ff
        /*01bc*/ 	.word	0x00000090
        /*01c0*/ 	.short	0x0100
        /*01c2*/ 	.byte	0x05
	.zero		1


	//   ....[14]....
        /*01c4*/ 	.word	0x000006b0
        /*01c8*/ 	.word	0x000000ff
        /*01cc*/ 	.word	0x00000038
        /*01d0*/ 	.short	0x0100
        /*01d2*/ 	.byte	0x05
	.zero		1


	//   ....[15]....
        /*01d4*/ 	.word	0x000006c0
        /*01d8*/ 	.word	0x000000ff
        /*01dc*/ 	.word	0x00000098
        /*01e0*/ 	.short	0x0100
        /*01e2*/ 	.byte	0x05
	.zero		1


	//   ....[16]....
        /*01e4*/ 	.word	0x000006d0
        /*01e8*/ 	.word	0x000000ff
        /*01ec*/ 	.word	0x00000040
        /*01f0*/ 	.short	0x0100
        /*01f2*/ 	.byte	0x05
	.zero		1


	//   ....[17]....
        /*01f4*/ 	.word	0x000006e0
        /*01f8*/ 	.word	0x000000ff
        /*01fc*/ 	.word	0x000000a0
        /*0200*/ 	.short	0x0100
        /*0202*/ 	.byte	0x05
	.zero		1


	//   ....[18]....
        /*0204*/ 	.word	0x000006f0
        /*0208*/ 	.word	0x000000ff
        /*020c*/ 	.word	0x00000048
        /*0210*/ 	.short	0x0100
        /*0212*/ 	.byte	0x05
	.zero		1


	//   ....[19]....
        /*0214*/ 	.word	0x00000700
        /*0218*/ 	.word	0x000000ff
        /*021c*/ 	.word	0x000000a8
        /*0220*/ 	.short	0x0100
        /*0222*/ 	.byte	0x05
	.zero		1


	//   ....[20]....
        /*0224*/ 	.word	0x00000710
        /*0228*/ 	.word	0x000000ff
        /*022c*/ 	.word	0x00000050
        /*0230*/ 	.short	0x0100
        /*0232*/ 	.byte	0x05
	.zero		1


	//   ....[21]....
        /*0234*/ 	.word	0x00000720
        /*0238*/ 	.word	0x000000ff
        /*023c*/ 	.word	0x000000b0
        /*0240*/ 	.short	0x0100
        /*0242*/ 	.byte	0x05
	.zero		1


	//   ....[22]....
        /*0244*/ 	.word	0x00000730
        /*0248*/ 	.word	0x000000ff
        /*024c*/ 	.word	0x00000058
        /*0250*/ 	.short	0x0100
        /*0252*/ 	.byte	0x05
	.zero		1


	//   ....[23]....
        /*0254*/ 	.word	0x00000740
        /*0258*/ 	.word	0x000000ff
        /*025c*/ 	.word	0x000000b8
        /*0260*/ 	.short	0x0100
        /*0262*/ 	.byte	0x05
	.zero		1


	//   ....[24]....
        /*0264*/ 	.word	0x00000880
        /*0268*/ 	.word	0x000000ff
        /*026c*/ 	.word	0x000000c0
        /*0270*/ 	.short	0x0100
        /*0272*/ 	.byte	0x07
	.zero		1


	//   ....[25]....
        /*0274*/ 	.word	0x00000890
        /*0278*/ 	.word	0x000000ff
        /*027c*/ 	.word	0x000000d0
        /*0280*/ 	.short	0x0100
        /*0282*/ 	.byte	0x07
	.zero		1


	//   ....[26]....
        /*0284*/ 	.word	0x000008a0
        /*0288*/ 	.word	0x000000ff
        /*028c*/ 	.word	0x000000c8
        /*0290*/ 	.short	0x0100
        /*0292*/ 	.byte	0x07
	.zero		1


	//   ....[27]....
        /*0294*/ 	.word	0x000008b0
        /*0298*/ 	.word	0x000000ff
        /*029c*/ 	.word	0x000000d8
        /*02a0*/ 	.short	0x0100
        /*02a2*/ 	.byte	0x07
	.zero		1


	//   ....[28]....
        /*02a4*/ 	.word	0x000009a0
        /*02a8*/ 	.word	0x000000ff
        /*02ac*/ 	.word	0x000000e0
        /*02b0*/ 	.short	0x0100
        /*02b2*/ 	.byte	0x05
	.zero		1


	//   ....[29]....
        /*02b4*/ 	.word	0x000009b0
        /*02b8*/ 	.word	0x000000ff
        /*02bc*/ 	.word	0x000000e8
        /*02c0*/ 	.short	0x0100
        /*02c2*/ 	.byte	0x05
	.zero		1


	//   ....[30]....
        /*02c4*/ 	.word	0x00000af0
        /*02c8*/ 	.word	0x000000ff
        /*02cc*/ 	.word	0x000000f0
        /*02d0*/ 	.short	0x0100
        /*02d2*/ 	.byte	0x05
	.zero		1


	//   ....[31]....
        /*02d4*/ 	.word	0x00000b00
        /*02d8*/ 	.word	0x000000ff
        /*02dc*/ 	.word	0x00000100
        /*02e0*/ 	.short	0x0100
        /*02e2*/ 	.byte	0x05
	.zero		1


	//   ....[32]....
        /*02e4*/ 	.word	0x00000b10
        /*02e8*/ 	.word	0x000000ff
        /*02ec*/ 	.word	0x000000f8
        /*02f0*/ 	.short	0x0100
        /*02f2*/ 	.byte	0x05
	.zero		1


	//   ....[33]....
        /*02f4*/ 	.word	0x00000b20
        /*02f8*/ 	.word	0x000000ff
        /*02fc*/ 	.word	0x00000108
        /*0300*/ 	.short	0x0100
        /*0302*/ 	.byte	0x05
	.zero		1


	//   ....[34]....
        /*0304*/ 	.word	0x00000c50
        /*0308*/ 	.word	0x000000ff
        /*030c*/ 	.word	0x00000110
        /*0310*/ 	.short	0x0100
        /*0312*/ 	.byte	0x07
	.zero		1


	//   ....[35]....
        /*0314*/ 	.word	0x00000c60
        /*0318*/ 	.word	0x000000ff
        /*031c*/ 	.word	0x00000130
        /*0320*/ 	.short	0x0100
        /*0322*/ 	.byte	0x07
	.zero		1


	//   ....[36]....
        /*0324*/ 	.word	0x00000c70
        /*0328*/ 	.word	0x000000ff
        /*032c*/ 	.word	0x00000118
        /*0330*/ 	.short	0x0100
        /*0332*/ 	.byte	0x07
	.zero		1


	//   ....[37]....
        /*0334*/ 	.word	0x00000c80
        /*0338*/ 	.word	0x000000ff
        /*033c*/ 	.word	0x00000138
        /*0340*/ 	.short	0x0100
        /*0342*/ 	.byte	0x07
	.zero		1


	//   ....[38]....
        /*0344*/ 	.word	0x00000c90
        /*0348*/ 	.word	0x000000ff
        /*034c*/ 	.word	0x00000120
        /*0350*/ 	.short	0x0100
        /*0352*/ 	.byte	0x07
	.zero		1


	//   ....[39]....
        /*0354*/ 	.word	0x00000ca0
        /*0358*/ 	.word	0x000000ff
        /*035c*/ 	.word	0x00000140
        /*0360*/ 	.short	0x0100
        /*0362*/ 	.byte	0x07
	.zero		1


	//   ....[40]....
        /*0364*/ 	.word	0x00000cb0
        /*0368*/ 	.word	0x000000ff
        /*036c*/ 	.word	0x00000128
        /*0370*/ 	.short	0x0100
        /*0372*/ 	.byte	0x07
	.zero		1


	//   ....[41]....
        /*0374*/ 	.word	0x00000cc0
        /*0378*/ 	.word	0x000000ff
        /*037c*/ 	.word	0x00000148
        /*0380*/ 	.short	0x0100
        /*0382*/ 	.byte	0x07
	.zero		1


	//   ....[42]....
        /*0384*/ 	.word	0x00000db0
        /*0388*/ 	.word	0x000000ff
        /*038c*/ 	.word	0x00000150
        /*0390*/ 	.short	0x0100
        /*0392*/ 	.byte	0x05
	.zero		1


	//   ....[43]....
        /*0394*/ 	.word	0x00000dc0
        /*0398*/ 	.word	0x000000ff
        /*039c*/ 	.word	0x00000160
        /*03a0*/ 	.short	0x0100
        /*03a2*/ 	.byte	0x05
	.zero		1


	//   ....[44]....
        /*03a4*/ 	.word	0x00000dd0
        /*03a8*/ 	.word	0x000000ff
        /*03ac*/ 	.word	0x00000158
        /*03b0*/ 	.short	0x0100
        /*03b2*/ 	.byte	0x05
	.zero		1


	//   ....[45]....
        /*03b4*/ 	.word	0x00000de0
        /*03b8*/ 	.word	0x000000ff
        /*03bc*/ 	.word	0x00000168
        /*03c0*/ 	.short	0x0100
        /*03c2*/ 	.byte	0x05
	.zero		1


	//   ....[46]....
        /*03c4*/ 	.word	0x000016c0
        /*03c8*/ 	.word	0x00000003
        /*03cc*/ 	.word	0x00000160
        /*03d0*/ 	.short	0x010a
        /*03d2*/ 	.byte	0xff
	.zero		1


	//   ....[47]....
        /*03d4*/ 	.word	0x000016f0
        /*03d8*/ 	.word	0x00000003
        /*03dc*/ 	.word	0x00000150
        /*03e0*/ 	.short	0x0101
        /*03e2*/ 	.byte	0xff
	.zero		1


	//   ....[48]....
        /*03e4*/ 	.word	0x000017c0
        /*03e8*/ 	.word	0x000000ff
        /*03ec*/ 	.word	0x00000060
        /*03f0*/ 	.short	0x010a
        /*03f2*/ 	.byte	0x08
	.zero		1


	//   ....[49]....
        /*03f4*/ 	.word	0x00001860
        /*03f8*/ 	.word	0x000000ff
        /*03fc*/ 	.word	0x00000060
        /*0400*/ 	.short	0x010a
        /*0402*/ 	.byte	0x21
	.zero		1


	//   ....[50]....
        /*0404*/ 	.word	0x000019b0
        /*0408*/ 	.word	0x000000ff
        /*040c*/ 	.word	0x00000060
        /*0410*/ 	.short	0x010a
        /*0412*/ 	.byte	0x08
	.zero		1


	//   ....[51]....
        /*0414*/ 	.word	0x00001ac0
        /*0418*/ 	.word	0x000000ff
        /*041c*/ 	.word	0x000000e8
        /*0420*/ 	.short	0x0101
        /*0422*/ 	.byte	0x04
	.zero		1


	//   ....[52]....
        /*0424*/ 	.word	0x00001ae0
        /*0428*/ 	.word	0x000000ff
        /*042c*/ 	.word	0x00000060
        /*0430*/ 	.short	0x010a
        /*0432*/ 	.byte	0x08
	.zero		1


	//   ....[53]....
        /*0434*/ 	.word	0x00001b60
        /*0438*/ 	.word	0x000000ff
        /*043c*/ 	.word	0x00000060
        /*0440*/ 	.short	0x010a
        /*0442*/ 	.byte	0x11
	.zero		1


	//   ....[54]....
        /*0444*/ 	.word	0x00001cb0
        /*0448*/ 	.word	0x000000ff
        /*044c*/ 	.word	0x00000060
        /*0450*/ 	.short	0x010a
        /*0452*/ 	.byte	0x08
	.zero		1


	//   ....[55]....
        /*0454*/ 	.word	0x00001df0
        /*0458*/ 	.word	0x00000002
        /*045c*/ 	.word	0x000000f0
        /*0460*/ 	.short	0x010a
        /*0462*/ 	.byte	0xff
	.zero		1


	//   ....[56]....
        /*0464*/ 	.word	0x00001eb0
        /*0468*/ 	.word	0x00000002
        /*046c*/ 	.word	0x00000000
        /*0470*/ 	.short	0x0101
        /*0472*/ 	.byte	0xff
	.zero		1


	//   ....[57]....
        /*0474*/ 	.word	0x00002410
        /*0478*/ 	.word	0x000000ff
        /*047c*/ 	.word	0x00000000
        /*0480*/ 	.short	0x010a
        /*0482*/ 	.byte	0x05
	.zero		1


	//   ....[58]....
        /*0484*/ 	.word	0x000024a0
        /*0488*/ 	.word	0x000000ff
        /*048c*/ 	.word	0x00000000
        /*0490*/ 	.short	0x010a
        /*0492*/ 	.byte	0x05
	.zero		1


	//   ....[59]....
        /*0494*/ 	.word	0x00002530
        /*0498*/ 	.word	0x000000ff
        /*049c*/ 	.word	0x00000000
        /*04a0*/ 	.short	0x010a
        /*04a2*/ 	.byte	0x05
	.zero		1


	//   ....[60]....
        /*04a4*/ 	.word	0x000025c0
        /*04a8*/ 	.word	0x000000ff
        /*04ac*/ 	.word	0x00000000
        /*04b0*/ 	.short	0x010a
        /*04b2*/ 	.byte	0x05
	.zero		1


	//   ....[61]....
        /*04b4*/ 	.word	0x00002650
        /*04b8*/ 	.word	0x000000ff
        /*04bc*/ 	.word	0x00000000
        /*04c0*/ 	.short	0x010a
        /*04c2*/ 	.byte	0x05
	.zero		1


	//   ....[62]....
        /*04c4*/ 	.word	0x000026e0
        /*04c8*/ 	.word	0x000000ff
        /*04cc*/ 	.word	0x00000000
        /*04d0*/ 	.short	0x010a
        /*04d2*/ 	.byte	0x05
	.zero		1


	//   ....[63]....
        /*04d4*/ 	.word	0x00002770
        /*04d8*/ 	.word	0x000000ff
        /*04dc*/ 	.word	0x00000000
        /*04e0*/ 	.short	0x010a
        /*04e2*/ 	.byte	0x05
	.zero		1


	//   ....[64]....
        /*04e4*/ 	.word	0x00002800
        /*04e8*/ 	.word	0x000000ff
        /*04ec*/ 	.word	0x00000000
        /*04f0*/ 	.short	0x010a
        /*04f2*/ 	.byte	0x05
	.zero		1


	//   ....[65]....
        /*04f4*/ 	.word	0x00002890
        /*04f8*/ 	.word	0x000000ff
        /*04fc*/ 	.word	0x00000000
        /*0500*/ 	.short	0x010a
        /*0502*/ 	.byte	0x05
	.zero		1


	//   ....[66]....
        /*0504*/ 	.word	0x00002920
        /*0508*/ 	.word	0x000000ff
        /*050c*/ 	.word	0x00000000
        /*0510*/ 	.short	0x010a
        /*0512*/ 	.byte	0x05
	.zero		1


	//   ....[67]....
        /*0514*/ 	.word	0x000029b0
        /*0518*/ 	.word	0x000000ff
        /*051c*/ 	.word	0x00000000
        /*0520*/ 	.short	0x010a
        /*0522*/ 	.byte	0x05
	.zero		1


	//   ....[68]....
        /*0524*/ 	.word	0x00002a50
        /*0528*/ 	.word	0x00000000
        /*052c*/ 	.word	0x00000000
        /*0530*/ 	.short	0x010a
        /*0532*/ 	.byte	0xff
	.zero		1


	//   ....[69]....
        /*0534*/ 	.word	0x00002b70
        /*0538*/ 	.word	0x00000000
        /*053c*/ 	.word	0x00000150
        /*0540*/ 	.short	0x010a
        /*0542*/ 	.byte	0xff
	.zero		1


	//   ....[70]....
        /*0544*/ 	.word	0x00002bd0
        /*0548*/ 	.word	0x00000004
        /*054c*/ 	.word	0x00000000
        /*0550*/ 	.short	0x0101
        /*0552*/ 	.byte	0xff
	.zero		1


	//   ....[71]....
        /*0554*/ 	.word	0x00002bf0
        /*0558*/ 	.word	0x000000ff
        /*055c*/ 	.word	0x00000100
        /*0560*/ 	.short	0x010a
        /*0562*/ 	.byte	0x05
	.zero		1


	//   ....[72]....
        /*0564*/ 	.word	0x00002d10
        /*0568*/ 	.word	0x00000000
        /*056c*/ 	.word	0x000000f0
        /*0570*/ 	.short	0x010a
        /*0572*/ 	.byte	0xff
	.zero		1


	//   ....[73]....
        /*0574*/ 	.word	0x00002e20
        /*0578*/ 	.word	0x00000000
        /*057c*/ 	.word	0x00000000
        /*0580*/ 	.short	0x0101
        /*0582*/ 	.byte	0xff
	.zero		1


	//   ....[74]....
        /*0584*/ 	.word	0x00002eb0
        /*0588*/ 	.word	0x000000ff
        /*058c*/ 	.word	0x00000100
        /*0590*/ 	.short	0x0106
        /*0592*/ 	.byte	0x05
	.zero		1


	//   ....[75]....
        /*0594*/ 	.word	0x00002ed0
        /*0598*/ 	.word	0x000000ff
        /*059c*/ 	.word	0x00000100
        /*05a0*/ 	.short	0x010a
        /*05a2*/ 	.byte	0x05
	.zero		1


	//   ....[76]....
        /*05a4*/ 	.word	0x00002f60
        /*05a8*/ 	.word	0x000000ff
        /*05ac*/ 	.word	0x00000100
        /*05b0*/ 	.short	0x0106
        /*05b2*/ 	.byte	0x04
	.zero		1


	//   ....[77]....
        /*05b4*/ 	.word	0x00002fa0
        /*05b8*/ 	.word	0x00000000
        /*05bc*/ 	.word	0x00000100
        /*05c0*/ 	.short	0x010a
        /*05c2*/ 	.byte	0xff
	.zero		1


	//   ....[78]....
        /*05c4*/ 	.word	0x000034e0
        /*05c8*/ 	.word	0x00000000
        /*05cc*/ 	.word	0x000000f0
        /*05d0*/ 	.short	0x010a
        /*05d2*/ 	.byte	0xff
	.zero		1


	//   ....[79]....
        /*05d4*/ 	.word	0x000035f0
        /*05d8*/ 	.word	0x00000003
        /*05dc*/ 	.word	0x00000000
        /*05e0*/ 	.short	0x0101
        /*05e2*/ 	.byte	0xff
	.zero		1


	//   ....[80]....
        /*05e4*/ 	.word	0x00003600
        /*05e8*/ 	.word	0x000000ff
        /*05ec*/ 	.word	0x00000000
        /*05f0*/ 	.short	0x010a
        /*05f2*/ 	.byte	0x06
	.zero		1


	//   ....[81]....
        /*05f4*/ 	.word	0x00003620
        /*05f8*/ 	.word	0x000000ff
        /*05fc*/ 	.word	0x00000130
        /*0600*/ 	.short	0x010a
        /*0602*/ 	.byte	0x07
	.zero		1


	//   ....[82]....
        /*0604*/ 	.word	0x000036f0
        /*0608*/ 	.word	0x000000ff
        /*060c*/ 	.word	0x00000000
        /*0610*/ 	.short	0x010a
        /*0612*/ 	.byte	0x06
	.zero		1


	//   ....[83]....
        /*0614*/ 	.word	0x00003820
        /*0618*/ 	.word	0x000000ff
        /*061c*/ 	.word	0x00000000
        /*0620*/ 	.short	0x010a
        /*0622*/ 	.byte	0x1a
	.zero		1


	//   ....[84]....
        /*0624*/ 	.word	0x00003ac0
        /*0628*/ 	.word	0x000000ff
        /*062c*/ 	.word	0x00000000
        /*0630*/ 	.short	0x010a
        /*0632*/ 	.byte	0x06
	.zero		1


	//   ....[85]....
        /*0634*/ 	.word	0x00003b50
        /*0638*/ 	.word	0x000000ff
        /*063c*/ 	.word	0x00000000
        /*0640*/ 	.short	0x010a
        /*0642*/ 	.byte	0x06
	.zero		1


	//   ....[86]....
        /*0644*/ 	.word	0x00003be0
        /*0648*/ 	.word	0x000000ff
        /*064c*/ 	.word	0x00000000
        /*0650*/ 	.short	0x010a
        /*0652*/ 	.byte	0x06
	.zero		1


	//   ....[87]....
        /*0654*/ 	.word	0x00003c70
        /*0658*/ 	.word	0x000000ff
        /*065c*/ 	.word	0x00000000
        /*0660*/ 	.short	0x010a
        /*0662*/ 	.byte	0x07
	.zero		1


	//   ....[88]....
        /*0664*/ 	.word	0x000040a0
        /*0668*/ 	.word	0x00000000
        /*066c*/ 	.word	0x000000f0
        /*0670*/ 	.short	0x010a
        /*0672*/ 	.byte	0xff
	.zero		1


	//   ....[89]....
        /*0674*/ 	.word	0x00004180
        /*0678*/ 	.word	0x00000000
        /*067c*/ 	.word	0x00000000
        /*0680*/ 	.short	0x0101
        /*0682*/ 	.byte	0xff
	.zero		1


	//   ....[90]....
        /*0684*/ 	.word	0x000044a0
        /*0688*/ 	.word	0x000000ff
        /*068c*/ 	.word	0x000000e8
        /*0690*/ 	.short	0x010a
        /*0692*/ 	.byte	0x07
	.zero		1


	//   ....[91]....
        /*0694*/ 	.word	0x00004680
        /*0698*/ 	.word	0x000000ff
        /*069c*/ 	.word	0x000000d0
        /*06a0*/ 	.short	0x010a
        /*06a2*/ 	.byte	0x0d
	.zero		1


	//   ....[92]....
        /*06a4*/ 	.word	0x00004990
        /*06a8*/ 	.word	0x000000ff
        /*06ac*/ 	.word	0x000000c0
        /*06b0*/ 	.short	0x010b
        /*06b2*/ 	.byte	0x0d
	.zero		1


	//   ....[93]....
        /*06b4*/ 	.word	0x000049f0
        /*06b8*/ 	.word	0x000000ff
        /*06bc*/ 	.word	0x00000000
        /*06c0*/ 	.short	0x0101
        /*06c2*/ 	.byte	0x0e
	.zero		1


	//   ....[94]....
        /*06c4*/ 	.word	0x00004a40
        /*06c8*/ 	.word	0x000000ff
        /*06cc*/ 	.word	0x00000000
        /*06d0*/ 	.short	0x010a
        /*06d2*/ 	.byte	0x04
	.zero		1


	//   ....[95]....
        /*06d4*/ 	.word	0x00004ae0
        /*06d8*/ 	.word	0x00000000
        /*06dc*/ 	.word	0x00000000
        /*06e0*/ 	.short	0x010a
        /*06e2*/ 	.byte	0xff
	.zero		1


	//   ....[96]....
        /*06e4*/ 	.word	0x00004de0
        /*06e8*/ 	.word	0x00000000
        /*06ec*/ 	.word	0x000000f0
        /*06f0*/ 	.short	0x010a
        /*06f2*/ 	.byte	0xff
	.zero		1


	//   ....[97]....
        /*06f4*/ 	.word	0x00004ef0
        /*06f8*/ 	.word	0x00000000
        /*06fc*/ 	.word	0x00000000
        /*0700*/ 	.short	0x0101
        /*0702*/ 	.byte	0xff
	.zero		1


	//   ....[98]....
        /*0704*/ 	.word	0x00005850
        /*0708*/ 	.word	0x00000003
        /*070c*/ 	.word	0x000000c0
        /*0710*/ 	.short	0x010a
        /*0712*/ 	.byte	0xff
	.zero		1


	//   ....[99]....
        /*0714*/ 	.word	0x00005860
        /*0718*/ 	.word	0x00000041
        /*071c*/ 	.word	0x00000110
        /*0720*/ 	.short	0x010a
        /*0722*/ 	.byte	0xff
	.zero		1


	//   ....[100]....
        /*0724*/ 	.word	0x00005a10
        /*0728*/ 	.word	0x00000003
        /*072c*/ 	.word	0x000000c0
        /*0730*/ 	.short	0x010a
        /*0732*/ 	.byte	0xff
	.zero		1


	//   ....[101]....
        /*0734*/ 	.word	0x00005ab0
        /*0738*/ 	.word	0x00000041
        /*073c*/ 	.word	0x00000110
        /*0740*/ 	.short	0x010a
        /*0742*/ 	.byte	0xff
	.zero		1


	//   ....[102]....
        /*0744*/ 	.word	0x00005d40
        /*0748*/ 	.word	0x000000ff
        /*074c*/ 	.word	0x00000000
        /*0750*/ 	.short	0x0101
        /*0752*/ 	.byte	0x05
	.zero		1


	//   ....[103]....
        /*0754*/ 	.word	0x000062a0
        /*0758*/ 	.word	0x00000002
        /*075c*/ 	.word	0x00000000
        /*0760*/ 	.short	0x0101
        /*0762*/ 	.byte	0xff
	.zero		1


	//   ....[104]....
        /*0764*/ 	.word	0x00006540
        /*0768*/ 	.word	0x00000003
        /*076c*/ 	.word	0x00000160
        /*0770*/ 	.short	0x010a
        /*0772*/ 	.byte	0xff
	.zero		1


	//   ....[105]....
        /*0774*/ 	.word	0x000065a0
        /*0778*/ 	.word	0x00000002
        /*077c*/ 	.word	0x00000060
        /*0780*/ 	.short	0x010a
        /*0782*/ 	.byte	0xff
	.zero		1


	//   ....[106]....
        /*0784*/ 	.word	0x00006600
        /*0788*/ 	.word	0x00000002
        /*078c*/ 	.word	0x00000060
        /*0790*/ 	.short	0x010a
        /*0792*/ 	.byte	0xff
	.zero		1


	//   ....[107]....
        /*0794*/ 	.word	0x00006650
        /*0798*/ 	.word	0x00000002
        /*079c*/ 	.word	0x000000f0
        /*07a0*/ 	.short	0x010a
        /*07a2*/ 	.byte	0xff
	.zero		1


	//   ....[108]....
        /*07a4*/ 	.word	0x000066b0
        /*07a8*/ 	.word	0x00000000
        /*07ac*/ 	.word	0x00000000
        /*07b0*/ 	.short	0x010a
        /*07b2*/ 	.byte	0xff
	.zero		1


	//   ....[109]....
        /*07b4*/ 	.word	0x00006710
        /*07b8*/ 	.word	0x00000000
        /*07bc*/ 	.word	0x00000000
        /*07c0*/ 	.short	0x010a
        /*07c2*/ 	.byte	0xff
	.zero		1


	//   ....[110]....
        /*07c4*/ 	.word	0x00006770
        /*07c8*/ 	.word	0x00000000
        /*07cc*/ 	.word	0x00000000
        /*07d0*/ 	.short	0x010a
        /*07d2*/ 	.byte	0xff
	.zero		1


	//   ....[111]....
        /*07d4*/ 	.word	0x000067d0
        /*07d8*/ 	.word	0x00000000
        /*07dc*/ 	.word	0x00000000
        /*07e0*/ 	.short	0x010a
        /*07e2*/ 	.byte	0xff
	.zero		1


	//   ....[112]....
        /*07e4*/ 	.word	0x00006830
        /*07e8*/ 	.word	0x00000000
        /*07ec*/ 	.word	0x00000000
        /*07f0*/ 	.short	0x010a
        /*07f2*/ 	.byte	0xff
	.zero		1


	//   ....[113]....
        /*07f4*/ 	.word	0x00006890
        /*07f8*/ 	.word	0x00000000
        /*07fc*/ 	.word	0x00000000
        /*0800*/ 	.short	0x010a
        /*0802*/ 	.byte	0xff
	.zero		1


	//   ....[114]....
        /*0804*/ 	.word	0x000068f0
        /*0808*/ 	.word	0x00000000
        /*080c*/ 	.word	0x00000000
        /*0810*/ 	.short	0x010a
        /*0812*/ 	.byte	0xff
	.zero		1


	//   ....[115]....
        /*0814*/ 	.word	0x00006950
        /*0818*/ 	.word	0x00000000
        /*081c*/ 	.word	0x00000000
        /*0820*/ 	.short	0x010a
        /*0822*/ 	.byte	0xff
	.zero		1


	//   ....[116]....
        /*0824*/ 	.word	0x000069b0
        /*0828*/ 	.word	0x00000000
        /*082c*/ 	.word	0x00000000
        /*0830*/ 	.short	0x010a
        /*0832*/ 	.byte	0xff
	.zero		1


	//   ....[117]....
        /*0834*/ 	.word	0x00006a10
        /*0838*/ 	.word	0x00000000
        /*083c*/ 	.word	0x00000000
        /*0840*/ 	.short	0x010a
        /*0842*/ 	.byte	0xff
	.zero		1


	//   ....[118]....
        /*0844*/ 	.word	0x00006a70
        /*0848*/ 	.word	0x00000000
        /*084c*/ 	.word	0x00000000
        /*0850*/ 	.short	0x010a
        /*0852*/ 	.byte	0xff
	.zero		1


	//   ....[119]....
        /*0854*/ 	.word	0x00006ac0
        /*0858*/ 	.word	0x00000000
        /*085c*/ 	.word	0x00000150
        /*0860*/ 	.short	0x010a
        /*0862*/ 	.byte	0xff
	.zero		1


	//   ....[120]....
        /*0864*/ 	.word	0x00006b20
        /*0868*/ 	.word	0x00000000
        /*086c*/ 	.word	0x00000100
        /*0870*/ 	.short	0x010a
        /*0872*/ 	.byte	0xff
	.zero		1


	//   ....[121]....
        /*0874*/ 	.word	0x00006b70
        /*0878*/ 	.word	0x00000000
        /*087c*/ 	.word	0x000000f0
        /*0880*/ 	.short	0x010a
        /*0882*/ 	.byte	0xff
	.zero		1


	//   ....[122]....
        /*0884*/ 	.word	0x00006bd0
        /*0888*/ 	.word	0x00000000
        /*088c*/ 	.word	0x00000100
        /*0890*/ 	.short	0x010a
        /*0892*/ 	.byte	0xff
	.zero		1


	//   ....[123]....
        /*0894*/ 	.word	0x00006c20
        /*0898*/ 	.word	0x00000000
        /*089c*/ 	.word	0x000000f0
        /*08a0*/ 	.short	0x010a
        /*08a2*/ 	.byte	0xff
	.zero		1


	//   ....[124]....
        /*08a4*/ 	.word	0x00006c80
        /*08a8*/ 	.word	0x00000003
        /*08ac*/ 	.word	0x00000130
        /*08b0*/ 	.short	0x010a
        /*08b2*/ 	.byte	0xff
	.zero		1


	//   ....[125]....
        /*08b4*/ 	.word	0x00006ce0
        /*08b8*/ 	.word	0x00000000
        /*08bc*/ 	.word	0x00000000
        /*08c0*/ 	.short	0x010a
        /*08c2*/ 	.byte	0xff
	.zero		1


	//   ....[126]....
        /*08c4*/ 	.word	0x00006d40
        /*08c8*/ 	.word	0x00000000
        /*08cc*/ 	.word	0x00000000
        /*08d0*/ 	.short	0x010a
        /*08d2*/ 	.byte	0xff
	.zero		1


	//   ....[127]....
        /*08d4*/ 	.word	0x00006da0
        /*08d8*/ 	.word	0x00000000
        /*08dc*/ 	.word	0x00000000
        /*08e0*/ 	.short	0x010a
        /*08e2*/ 	.byte	0xff
	.zero		1


	//   ....[128]....
        /*08e4*/ 	.word	0x00006e00
        /*08e8*/ 	.word	0x00000000
        /*08ec*/ 	.word	0x00000000
        /*08f0*/ 	.short	0x010a
        /*08f2*/ 	.byte	0xff
	.zero		1


	//   ....[129]....
        /*08f4*/ 	.word	0x00006e60
        /*08f8*/ 	.word	0x00000000
        /*08fc*/ 	.word	0x00000000
        /*0900*/ 	.short	0x010a
        /*0902*/ 	.byte	0xff
	.zero		1


	//   ....[130]....
        /*0904*/ 	.word	0x00006eb0
        /*0908*/ 	.word	0x00000000
        /*090c*/ 	.word	0x000000f0
        /*0910*/ 	.short	0x010a
        /*0912*/ 	.byte	0xff
	.zero		1


	//   ....[131]....
        /*0914*/ 	.word	0x00006f10
        /*0918*/ 	.word	0x00000000
        /*091c*/ 	.word	0x000000e8
        /*0920*/ 	.short	0x010a
        /*0922*/ 	.byte	0xff
	.zero		1


	//   ....[132]....
        /*0924*/ 	.word	0x00006f70
        /*0928*/ 	.word	0x00000003
        /*092c*/ 	.word	0x000000d0
        /*0930*/ 	.short	0x010a
        /*0932*/ 	.byte	0xff
	.zero		1


	//   ....[133]....
        /*0934*/ 	.word	0x00006fd0
        /*0938*/ 	.word	0x00000000
        /*093c*/ 	.word	0x00000000
        /*0940*/ 	.short	0x010a
        /*0942*/ 	.byte	0xff
	.zero		1


	//   ....[134]....
        /*0944*/ 	.word	0x00007020
        /*0948*/ 	.word	0x00000000
        /*094c*/ 	.word	0x000000f0
        /*0950*/ 	.short	0x010a
        /*0952*/ 	.byte	0xff
	.zero		1


	//   ....[135]....
        /*0954*/ 	.word	0x00007070
        /*0958*/ 	.word	0x00000003
        /*095c*/ 	.word	0x000000c0
        /*0960*/ 	.short	0x010a
        /*0962*/ 	.byte	0xff
	.zero		1


	//   ....[136]....
        /*0964*/ 	.word	0x000070c0
        /*0968*/ 	.word	0x00000041
        /*096c*/ 	.word	0x00000110
        /*0970*/ 	.short	0x010a
        /*0972*/ 	.byte	0xff
	.zero		1


	//----- nvinfo : EIATTR_NUM_MBARRIERS
	.align		4
.L_47:
        /*0974*/ 	.byte	0x03, 0x38
        /*0976*/ 	.short	0x002e


	//----- nvinfo : EIATTR_EXIT_INSTR_OFFSETS
	.align		4
        /*0978*/ 	.byte	0x04, 0x1c
        /*097a*/ 	.short	(.L_49 - .L_48)


	//   ....[0]....
.L_48:
        /*097c*/ 	.word	0x00002a80


	//   ....[1]....
        /*0980*/ 	.word	0x00002f70


	//   ....[2]....
        /*0984*/ 	.word	0x00002fd0


	//   ....[3]....
        /*0988*/ 	.word	0x00003ed0


	//   ....[4]....
        /*098c*/ 	.word	0x00004b10


	//   ....[5]....
        /*0990*/ 	.word	0x00004b50


	//   ....[6]....
        /*0994*/ 	.word	0x00006450


	//   ....[7]....
        /*0998*/ 	.word	0x000064d0


	//   ....[8]....
        /*099c*/ 	.word	0x00006500


	//   ....[9]....
        /*09a0*/ 	.word	0x00006530


	//----- nvinfo : EIATTR_MAX_THREADS
	.align		4
.L_49:
        /*09a4*/ 	.byte	0x04, 0x05
        /*09a6*/ 	.short	(.L_51 - .L_50)
.L_50:
        /*09a8*/ 	.word	0x00000100
        /*09ac*/ 	.word	0x00000001
        /*09b0*/ 	.word	0x00000001


	//----- nvinfo : EIATTR_CRS_STACK_SIZE
	.align		4
.L_51:
        /*09b4*/ 	.byte	0x04, 0x1e
        /*09b6*/ 	.short	(.L_53 - .L_52)
.L_52:
        /*09b8*/ 	.word	0x00000000


	//----- nvinfo : EIATTR_CBANK_PARAM_SIZE
	.align		4
.L_53:
        /*09bc*/ 	.byte	0x03, 0x19
        /*09be*/ 	.short	0x0800


	//----- nvinfo : EIATTR_PARAM_CBANK
	.align		4
        /*09c0*/ 	.byte	0x04, 0x0a
        /*09c2*/ 	.short	(.L_55 - .L_54)
	.align		4
.L_54:
        /*09c4*/ 	.word	index@(.nv.constant0._ZN7cutlass13device_kernelINS_4gemm6kernel13GemmUniversalIN4cute5tupleIJiiiiEEENS1_10collective13CollectiveMmaINS1_35MainloopSm100TmaUmmaWarpSpecializedILi12ELi2ELi4ENS5_IJNS4_1CILi1EEESB_SB_EEEEENS5_IJNSA_ILi128EEENSA_ILi16EEENSA_ILi64EEEEEENS_10bfloat16_tENS5_IJlSB_lEEESI_SJ_NS4_8TiledMMAINS4_8MMA_AtomIJNS4_20SM100_MMA_F16BF16_SSISI_SI_fLi128ELi16ELNS4_4UMMA5MajorE0ELSO_0ELNSN_7ScaleInE0ELSP_0EEEEEENS4_6LayoutISC_NS5_IJNSA_ILi0EEEST_ST_EEEEENS5_IJNS4_10UnderscoreESW_SW_EEEEENS4_13SM90_TMA_LOADENS4_14ComposedLayoutINS4_7SwizzleILi3ELi4ELi3EEENS4_18smem_ptr_flag_bitsILi16EEENSS_INS5_IJNSA_ILi8EEESG_EEENS5_IJSG_SB_EEEEEEEvNS4_8identityESZ_S19_vS1A_EENS_8epilogue10collective18CollectiveEpilogueINS1C_23Sm100TmaWarpSpecializedILi2ELi1ELi16ELb1ELb0EEEJSH_NS5_IJNSS_ISE_SB_EENSS_ISF_SB_EEEEESI_SJ_SI_SJ_NS1C_6fusion15FusionCallbacksIS1G_NS1K_17LinearCombinationISI_fSI_fLNS_15FloatRoundStyleE2EEESH_S1J_JEEENS4_5SM1004TMEM4LOAD26SM100_TMEM_LOAD_32dp32b16xESZ_NS10_INS11_ILi1ELi4ELi3EEES14_NSS_INS5_IJS15_SF_EEENS5_IJSF_SB_EEEEEEENS4_39AutoVectorizingCopyWithAssumedAlignmentILi128EEENS4_14SM90_TMA_STOREES1Y_S20_S20_EEEvvEEEEvNT_6ParamsE)
        /*09c8*/ 	.short	0x0380
        /*09ca*/ 	.short	0x0800


	//----- nvinfo : EIATTR_SW_WAR
	.align		4
.L_55:
        /*09cc*/ 	.byte	0x04, 0x36
        /*09ce*/ 	.short	(.L_57 - .L_56)
.L_56:
        /*09d0*/ 	.word	0x00000008
.L_57:


//--------------------- .nv.callgraph             --------------------------
	.section	.nv.callgraph,"",@"SHT_CUDA_CALLGRAPH"
	.align	4
	.sectionentsize	8
	.align		4
        /*0000*/ 	.word	0x00000000
	.align		4
        /*0004*/ 	.word	0xffffffff
	.align		4
        /*0008*/ 	.word	index@(_ZN7cutlass13device_kernelINS_4gemm6kernel13GemmUniversalIN4cute5tupleIJiiiiEEENS1_10collective13CollectiveMmaINS1_35MainloopSm100TmaUmmaWarpSpecializedILi12ELi2ELi4ENS5_IJNS4_1CILi1EEESB_SB_EEEEENS5_IJNSA_ILi128EEENSA_ILi16EEENSA_ILi64EEEEEENS_10bfloat16_tENS5_IJlSB_lEEESI_SJ_NS4_8TiledMMAINS4_8MMA_AtomIJNS4_20SM100_MMA_F16BF16_SSISI_SI_fLi128ELi16ELNS4_4UMMA5MajorE0ELSO_0ELNSN_7ScaleInE0ELSP_0EEEEEENS4_6LayoutISC_NS5_IJNSA_ILi0EEEST_ST_EEEEENS5_IJNS4_10UnderscoreESW_SW_EEEEENS4_13SM90_TMA_LOADENS4_14ComposedLayoutINS4_7SwizzleILi3ELi4ELi3EEENS4_18smem_ptr_flag_bitsILi16EEENSS_INS5_IJNSA_ILi8EEESG_EEENS5_IJSG_SB_EEEEEEEvNS4_8identityESZ_S19_vS1A_EENS_8epilogue10collective18CollectiveEpilogueINS1C_23Sm100TmaWarpSpecializedILi2ELi1ELi16ELb1ELb0EEEJSH_NS5_IJNSS_ISE_SB_EENSS_ISF_SB_EEEEESI_SJ_SI_SJ_NS1C_6fusion15FusionCallbacksIS1G_NS1K_17LinearCombinationISI_fSI_fLNS_15FloatRoundStyleE2EEESH_S1J_JEEENS4_5SM1004TMEM4LOAD26SM100_TMEM_LOAD_32dp32b16xESZ_NS10_INS11_ILi1ELi4ELi3EEES14_NSS_INS5_IJS15_SF_EEENS5_IJSF_SB_EEEEEEENS4_39AutoVectorizingCopyWithAssumedAlignmentILi128EEENS4_14SM90_TMA_STOREES1Y_S20_S20_EEEvvEEEEvNT_6ParamsE)
	.align		4
        /*000c*/ 	.word	index@(__assertfail)
	.align		4
        /*0010*/ 	.word	0x00000000
	.align		4
        /*0014*/ 	.word	0xfffffffe
	.align		4
        /*0018*/ 	.word	0x00000000
	.align		4
        /*001c*/ 	.word	0xfffffffd
	.align		4
        /*0020*/ 	.word	0x00000000
	.align		4
        /*0024*/ 	.word	0xfffffffc


//--------------------- .nv.constant4             --------------------------
	.section	.nv.constant4,"a",@progbits
	.align	8
	.align		8
.nv.constant4:
        /*0000*/ 	.dword	__assertfail
	.align		8
        /*0008*/ 	.dword	__unnamed_1
	.align		8
        /*0010*/ 	.dword	__unnamed_2
	.align		8
        /*0018*/ 	.dword	_ZN40_INTERNAL_606233b8_4_k_cu_1ac2370b_132214cuda3std3__45__cpo5beginE
	.align		8
        /*0020*/ 	.dword	_ZN40_INTERNAL_606233b8_4_k_cu_1ac2370b_132214cuda3std3__45__cpo3endE
	.align		8
        /*0028*/ 	.dword	_ZN40_INTERNAL_606233b8_4_k_cu_1ac2370b_132214cuda3std3__45__cpo6cbeginE
	.align		8
        /*0030*/ 	.dword	_ZN40_INTERNAL_606233b8_4_k_cu_1ac2370b_132214cuda3std3__45__cpo4cendE
	.align		8
        /*0038*/ 	.dword	_ZN40_INTERNAL_606233b8_4_k_cu_1ac2370b_132214cuda3std3__442_GLOBAL__N__606233b8_4_k_cu_1ac2370b_132216ignoreE
	.align		8
        /*0040*/ 	.dword	_ZN40_INTERNAL_606233b8_4_k_cu_1ac2370b_132214cuda3std3__419piecewise_constructE
	.align		8
        /*0048*/ 	.dword	_ZN40_INTERNAL_606233b8_4_k_cu_1ac2370b_132214cuda3std3__48in_placeE
	.align		8
        /*0050*/ 	.dword	_ZN40_INTERNAL_606233b8_4_k_cu_1ac2370b_132214cuda3std6ranges3__45__cpo4swapE
	.align		8
        /*0058*/ 	.dword	_ZN40_INTERNAL_606233b8_4_k_cu_1ac2370b_132214cuda3std6ranges3__45__cpo9iter_moveE
	.align		8
        /*0060*/ 	.dword	_ZN40_INTERNAL_606233b8_4_k_cu_1ac2370b_132214cute7productE
	.align		8
        /*0068*/ 	.dword	_ZN40_INTERNAL_606233b8_4_k_cu_1ac2370b_132214cute1_E
	.align		8
        /*0070*/ 	.dword	$str$25
	.align		8
        /*0078*/ 	.dword	$str$26
	.align		8
        /*0080*/ 	.dword	$str$27
	.align		8
        /*0088*/ 	.dword	$str$28


//--------------------- .text._ZN7cutlass13device_kernelINS_4gemm6kernel13GemmUniversalIN4cute5tupleIJiiiiEEENS1_10collective13CollectiveMmaINS1_35MainloopSm100TmaUmmaWarpSpecializedILi12ELi2ELi4ENS5_IJNS4_1CILi1EEESB_SB_EEEEENS5_IJNSA_ILi128EEENSA_ILi16EEENSA_ILi64EEEEEENS_10bfloat16_tENS5_IJlSB_lEEESI_SJ_NS4_8TiledMMAINS4_8MMA_AtomIJNS4_20SM100_MMA_F16BF16_SSISI_SI_fLi128ELi16ELNS4_4UMMA5MajorE0ELSO_0ELNSN_7ScaleInE0ELSP_0EEEEEENS4_6LayoutISC_NS5_IJNSA_ILi0EEEST_ST_EEEEENS5_IJNS4_10UnderscoreESW_SW_EEEEENS4_13SM90_TMA_LOADENS4_14ComposedLayoutINS4_7SwizzleILi3ELi4ELi3EEENS4_18smem_ptr_flag_bitsILi16EEENSS_INS5_IJNSA_ILi8EEESG_EEENS5_IJSG_SB_EEEEEEEvNS4_8identityESZ_S19_vS1A_EENS_8epilogue10collective18CollectiveEpilogueINS1C_23Sm100TmaWarpSpecializedILi2ELi1ELi16ELb1ELb0EEEJSH_NS5_IJNSS_ISE_SB_EENSS_ISF_SB_EEEEESI_SJ_SI_SJ_NS1C_6fusion15FusionCallbacksIS1G_NS1K_17LinearCombinationISI_fSI_fLNS_15FloatRoundStyleE2EEESH_S1J_JEEENS4_5SM1004TMEM4LOAD26SM100_TMEM_LOAD_32dp32b16xESZ_NS10_INS11_ILi1ELi4ELi3EEES14_NSS_INS5_IJS15_SF_EEENS5_IJSF_SB_EEEEEEENS4_39AutoVectorizingCopyWithAssumedAlignmentILi128EEENS4_14SM90_TMA_STOREES1Y_S20_S20_EEEvvEEEEvNT_6ParamsE --------------------------
	.section	.text._ZN7cutlass13device_kernelINS_4gemm6kernel13GemmUniversalIN4cute5tupleIJiiiiEEENS1_10collective13CollectiveMmaINS1_35MainloopSm100TmaUmmaWarpSpecializedILi12ELi2ELi4ENS5_IJNS4_1CILi1EEESB_SB_EEEEENS5_IJNSA_ILi128EEENSA_ILi16EEENSA_ILi64EEEEEENS_10bfloat16_tENS5_IJlSB_lEEESI_SJ_NS4_8TiledMMAINS4_8MMA_AtomIJNS4_20SM100_MMA_F16BF16_SSISI_SI_fLi128ELi16ELNS4_4UMMA5MajorE0ELSO_0ELNSN_7ScaleInE0ELSP_0EEEEEENS4_6LayoutISC_NS5_IJNSA_ILi0EEEST_ST_EEEEENS5_IJNS4_10UnderscoreESW_SW_EEEEENS4_13SM90_TMA_LOADENS4_14ComposedLayoutINS4_7SwizzleILi3ELi4ELi3EEENS4_18smem_ptr_flag_bitsILi16EEENSS_INS5_IJNSA_ILi8EEESG_EEENS5_IJSG_SB_EEEEEEEvNS4_8identityESZ_S19_vS1A_EENS_8epilogue10collective18CollectiveEpilogueINS1C_23Sm100TmaWarpSpecializedILi2ELi1ELi16ELb1ELb0EEEJSH_NS5_IJNSS_ISE_SB_EENSS_ISF_SB_EEEEESI_SJ_SI_SJ_NS1C_6fusion15FusionCallbacksIS1G_NS1K_17LinearCombinationISI_fSI_fLNS_15FloatRoundStyleE2EEESH_S1J_JEEENS4_5SM1004TMEM4LOAD26SM100_TMEM_LOAD_32dp32b16xESZ_NS10_INS11_ILi1ELi4ELi3EEES14_NSS_INS5_IJS15_SF_EEENS5_IJSF_SB_EEEEEEENS4_39AutoVectorizingCopyWithAssumedAlignmentILi128EEENS4_14SM90_TMA_STOREES1Y_S20_S20_EEEvvEEEEvNT_6ParamsE,"ax",@progbits
	.align	128
.text._ZN7cutlass13device_kernelINS_4gemm6kernel13GemmUniversalIN4cute5tupleIJiiiiEEENS1_10collective13CollectiveMmaINS1_35MainloopSm100TmaUmmaWarpSpecializedILi12ELi2ELi4ENS5_IJNS4_1CILi1EEESB_SB_EEEEENS5_IJNSA_ILi128EEENSA_ILi16EEENSA_ILi64EEEEEENS_10bfloat16_tENS5_IJlSB_lEEESI_SJ_NS4_8TiledMMAINS4_8MMA_AtomIJNS4_20SM100_MMA_F16BF16_SSISI_SI_fLi128ELi16ELNS4_4UMMA5MajorE0ELSO_0ELNSN_7ScaleInE0ELSP_0EEEEEENS4_6LayoutISC_NS5_IJNSA_ILi0EEEST_ST_EEEEENS5_IJNS4_10UnderscoreESW_SW_EEEEENS4_13SM90_TMA_LOADENS4_14ComposedLayoutINS4_7SwizzleILi3ELi4ELi3EEENS4_18smem_ptr_flag_bitsILi16EEENSS_INS5_IJNSA_ILi8EEESG_EEENS5_IJSG_SB_EEEEEEEvNS4_8identityESZ_S19_vS1A_EENS_8epilogue10collective18CollectiveEpilogueINS1C_23Sm100TmaWarpSpecializedILi2ELi1ELi16ELb1ELb0EEEJSH_NS5_IJNSS_ISE_SB_EENSS_ISF_SB_EEEEESI_SJ_SI_SJ_NS1C_6fusion15FusionCallbacksIS1G_NS1K_17LinearCombinationISI_fSI_fLNS_15FloatRoundStyleE2EEESH_S1J_JEEENS4_5SM1004TMEM4LOAD26SM100_TMEM_LOAD_32dp32b16xESZ_NS10_INS11_ILi1ELi4ELi3EEES14_NSS_INS5_IJS15_SF_EEENS5_IJSF_SB_EEEEEEENS4_39AutoVectorizingCopyWithAssumedAlignmentILi128EEENS4_14SM90_TMA_STOREES1Y_S20_S20_EEEvvEEEEvNT_6ParamsE:
        .type           _ZN7cutlass13device_kernelINS_4gemm6kernel13GemmUniversalIN4cute5tupleIJiiiiEEENS1_10collective13CollectiveMmaINS1_35MainloopSm100TmaUmmaWarpSpecializedILi12ELi2ELi4ENS5_IJNS4_1CILi1EEESB_SB_EEEEENS5_IJNSA_ILi128EEENSA_ILi16EEENSA_ILi64EEEEEENS_10bfloat16_tENS5_IJlSB_lEEESI_SJ_NS4_8TiledMMAINS4_8MMA_AtomIJNS4_20SM100_MMA_F16BF16_SSISI_SI_fLi128ELi16ELNS4_4UMMA5MajorE0ELSO_0ELNSN_7ScaleInE0ELSP_0EEEEEENS4_6LayoutISC_NS5_IJNSA_ILi0EEEST_ST_EEEEENS5_IJNS4_10UnderscoreESW_SW_EEEEENS4_13SM90_TMA_LOADENS4_14ComposedLayoutINS4_7SwizzleILi3ELi4ELi3EEENS4_18smem_ptr_flag_bitsILi16EEENSS_INS5_IJNSA_ILi8EEESG_EEENS5_IJSG_SB_EEEEEEEvNS4_8identityESZ_S19_vS1A_EENS_8epilogue10collective18CollectiveEpilogueINS1C_23Sm100TmaWarpSpecializedILi2ELi1ELi16ELb1ELb0EEEJSH_NS5_IJNSS_ISE_SB_EENSS_ISF_SB_EEEEESI_SJ_SI_SJ_NS1C_6fusion15FusionCallbacksIS1G_NS1K_17LinearCombinationISI_fSI_fLNS_15FloatRoundStyleE2EEESH_S1J_JEEENS4_5SM1004TMEM4LOAD26SM100_TMEM_LOAD_32dp32b16xESZ_NS10_INS11_ILi1ELi4ELi3EEES14_NSS_INS5_IJS15_SF_EEENS5_IJSF_SB_EEEEEEENS4_39AutoVectorizingCopyWithAssumedAlignmentILi128EEENS4_14SM90_TMA_STOREES1Y_S20_S20_EEEvvEEEEvNT_6ParamsE,@function
        .size           _ZN7cutlass13device_kernelINS_4gemm6kernel13GemmUniversalIN4cute5tupleIJiiiiEEENS1_10collective13CollectiveMmaINS1_35MainloopSm100TmaUmmaWarpSpecializedILi12ELi2ELi4ENS5_IJNS4_1CILi1EEESB_SB_EEEEENS5_IJNSA_ILi128EEENSA_ILi16EEENSA_ILi64EEEEEENS_10bfloat16_tENS5_IJlSB_lEEESI_SJ_NS4_8TiledMMAINS4_8MMA_AtomIJNS4_20SM100_MMA_F16BF16_SSISI_SI_fLi128ELi16ELNS4_4UMMA5MajorE0ELSO_0ELNSN_7ScaleInE0ELSP_0EEEEEENS4_6LayoutISC_NS5_IJNSA_ILi0EEEST_ST_EEEEENS5_IJNS4_10UnderscoreESW_SW_EEEEENS4_13SM90_TMA_LOADENS4_14ComposedLayoutINS4_7SwizzleILi3ELi4ELi3EEENS4_18smem_ptr_flag_bitsILi16EEENSS_INS5_IJNSA_ILi8EEESG_EEENS5_IJSG_SB_EEEEEEEvNS4_8identityESZ_S19_vS1A_EENS_8epilogue10collective18CollectiveEpilogueINS1C_23Sm100TmaWarpSpecializedILi2ELi1ELi16ELb1ELb0EEEJSH_NS5_IJNSS_ISE_SB_EENSS_ISF_SB_EEEEESI_SJ_SI_SJ_NS1C_6fusion15FusionCallbacksIS1G_NS1K_17LinearCombinationISI_fSI_fLNS_15FloatRoundStyleE2EEESH_S1J_JEEENS4_5SM1004TMEM4LOAD26SM100_TMEM_LOAD_32dp32b16xESZ_NS10_INS11_ILi1ELi4ELi3EEES14_NSS_INS5_IJS15_SF_EEENS5_IJSF_SB_EEEEEEENS4_39AutoVectorizingCopyWithAssumedAlignmentILi128EEENS4_14SM90_TMA_STOREES1Y_S20_S20_EEEvvEEEEvNT_6ParamsE,(.L_x_162 - _ZN7cutlass13device_kernelINS_4gemm6kernel13GemmUniversalIN4cute5tupleIJiiiiEEENS1_10collective13CollectiveMmaINS1_35MainloopSm100TmaUmmaWarpSpecializedILi12ELi2ELi4ENS5_IJNS4_1CILi1EEESB_SB_EEEEENS5_IJNSA_ILi128EEENSA_ILi16EEENSA_ILi64EEEEEENS_10bfloat16_tENS5_IJlSB_lEEESI_SJ_NS4_8TiledMMAINS4_8MMA_AtomIJNS4_20SM100_MMA_F16BF16_SSISI_SI_fLi128ELi16ELNS4_4UMMA5MajorE0ELSO_0ELNSN_7ScaleInE0ELSP_0EEEEEENS4_6LayoutISC_NS5_IJNSA_ILi0EEEST_ST_EEEEENS5_IJNS4_10UnderscoreESW_SW_EEEEENS4_13SM90_TMA_LOADENS4_14ComposedLayoutINS4_7SwizzleILi3ELi4ELi3EEENS4_18smem_ptr_flag_bitsILi16EEENSS_INS5_IJNSA_ILi8EEESG_EEENS5_IJSG_SB_EEEEEEEvNS4_8identityESZ_S19_vS1A_EENS_8epilogue10collective18CollectiveEpilogueINS1C_23Sm100TmaWarpSpecializedILi2ELi1ELi16ELb1ELb0EEEJSH_NS5_IJNSS_ISE_SB_EENSS_ISF_SB_EEEEESI_SJ_SI_SJ_NS1C_6fusion15FusionCallbacksIS1G_NS1K_17LinearCombinationISI_fSI_fLNS_15FloatRoundStyleE2EEESH_S1J_JEEENS4_5SM1004TMEM4LOAD26SM100_TMEM_LOAD_32dp32b16xESZ_NS10_INS11_ILi1ELi4ELi3EEES14_NSS_INS5_IJS15_SF_EEENS5_IJSF_SB_EEEEEEENS4_39AutoVectorizingCopyWithAssumedAlignmentILi128EEENS4_14SM90_TMA_STOREES1Y_S20_S20_EEEvvEEEEvNT_6ParamsE)
        .other          _ZN7cutlass13device_kernelINS_4gemm6kernel13GemmUniversalIN4cute5tupleIJiiiiEEENS1_10collective13CollectiveMmaINS1_35MainloopSm100TmaUmmaWarpSpecializedILi12ELi2ELi4ENS5_IJNS4_1CILi1EEESB_SB_EEEEENS5_IJNSA_ILi128EEENSA_ILi16EEENSA_ILi64EEEEEENS_10bfloat16_tENS5_IJlSB_lEEESI_SJ_NS4_8TiledMMAINS4_8MMA_AtomIJNS4_20SM100_MMA_F16BF16_SSISI_SI_fLi128ELi16ELNS4_4UMMA5MajorE0ELSO_0ELNSN_7ScaleInE0ELSP_0EEEEEENS4_6LayoutISC_NS5_IJNSA_ILi0EEEST_ST_EEEEENS5_IJNS4_10UnderscoreESW_SW_EEEEENS4_13SM90_TMA_LOADENS4_14ComposedLayoutINS4_7SwizzleILi3ELi4ELi3EEENS4_18smem_ptr_flag_bitsILi16EEENSS_INS5_IJNSA_ILi8EEESG_EEENS5_IJSG_SB_EEEEEEEvNS4_8identityESZ_S19_vS1A_EENS_8epilogue10collective18CollectiveEpilogueINS1C_23Sm100TmaWarpSpecializedILi2ELi1ELi16ELb1ELb0EEEJSH_NS5_IJNSS_ISE_SB_EENSS_ISF_SB_EEEEESI_SJ_SI_SJ_NS1C_6fusion15FusionCallbacksIS1G_NS1K_17LinearCombinationISI_fSI_fLNS_15FloatRoundStyleE2EEESH_S1J_JEEENS4_5SM1004TMEM4LOAD26SM100_TMEM_LOAD_32dp32b16xESZ_NS10_INS11_ILi1ELi4ELi3EEES14_NSS_INS5_IJS15_SF_EEENS5_IJSF_SB_EEEEEEENS4_39AutoVectorizingCopyWithAssumedAlignmentILi128EEENS4_14SM90_TMA_STOREES1Y_S20_S20_EEEvvEEEEvNT_6ParamsE,@"STO_CUDA_ENTRY STV_DEFAULT"
_ZN7cutlass13device_kernelINS_4gemm6kernel13GemmUniversalIN4cute5tupleIJiiiiEEENS1_10collective13CollectiveMmaINS1_35MainloopSm100TmaUmmaWarpSpecializedILi12ELi2ELi4ENS5_IJNS4_1CILi1EEESB_SB_EEEEENS5_IJNSA_ILi128EEENSA_ILi16EEENSA_ILi64EEEEEENS_10bfloat16_tENS5_IJlSB_lEEESI_SJ_NS4_8TiledMMAINS4_8MMA_AtomIJNS4_20SM100_MMA_F16BF16_SSISI_SI_fLi128ELi16ELNS4_4UMMA5MajorE0ELSO_0ELNSN_7ScaleInE0ELSP_0EEEEEENS4_6LayoutISC_NS5_IJNSA_ILi0EEEST_ST_EEEEENS5_IJNS4_10UnderscoreESW_SW_EEEEENS4_13SM90_TMA_LOADENS4_14ComposedLayoutINS4_7SwizzleILi3ELi4ELi3EEENS4_18smem_ptr_flag_bitsILi16EEENSS_INS5_IJNSA_ILi8EEESG_EEENS5_IJSG_SB_EEEEEEEvNS4_8identityESZ_S19_vS1A_EENS_8epilogue10collective18CollectiveEpilogueINS1C_23Sm100TmaWarpSpecializedILi2ELi1ELi16ELb1ELb0EEEJSH_NS5_IJNSS_ISE_SB_EENSS_ISF_SB_EEEEESI_SJ_SI_SJ_NS1C_6fusion15FusionCallbacksIS1G_NS1K_17LinearCombinationISI_fSI_fLNS_15FloatRoundStyleE2EEESH_S1J_JEEENS4_5SM1004TMEM4LOAD26SM100_TMEM_LOAD_32dp32b16xESZ_NS10_INS11_ILi1ELi4ELi3EEES14_NSS_INS5_IJS15_SF_EEENS5_IJSF_SB_EEEEEEENS4_39AutoVectorizingCopyWithAssumedAlignmentILi128EEENS4_14SM90_TMA_STOREES1Y_S20_S20_EEEvvEEEEvNT_6ParamsE:
[----:B------:R-:W1:Y:S01]  /*0000*/  LDC R1, c[0x0][0x37c] ;  /* 0x0000df00ff017b82 */ /* 0x000e620000000800 */
[----:B------:R-:W2:Y:S01]  /*0010*/  S2R R87, SR_TID.X ;  /* 0x0000000000577919 */ /* 0x000ea20000002100 */
[----:B------:R-:W3:Y:S01]  /*0020*/  LDCU.64 UR4, c[0x0][0x890] ;  /* 0x00011200ff0477ac */ /* 0x000ee20008000a00 */
[----:B------:R-:W-:Y:S02]  /*0030*/  PRMT R70, RZ, 0x7610, R70 ;  /* 0x00007610ff467816 */ /* 0x000fe40000000046 */
[----:B------:R-:W-:Y:S01]  /*0040*/  ELECT P5, URZ, PT ;  /* 0x0000000000ff782f */ /* 0x000fe200038a0000 */
[----:B------:R-:W4:Y:S01]  /*0050*/  LDCU.64 UR40, c[0x0][0x358] ;  /* 0x00006b00ff2877ac */ /* 0x000f220008000a00 */
[----:B---3--:R-:W-:-:S04]  /*0060*/  UISETP.NE.U32.AND UP0, UPT, UR4, URZ, UPT ;  /* 0x000000ff0400728c */ /* 0x008fc8000bf05070 */
[----:B------:R-:W-:Y:S01]  /*0070*/  UISETP.NE.AND.EX UP0, UPT, UR5, URZ, UPT, UP0 ;  /* 0x000000ff0500728c */ /* 0x000fe2000bf05300 */
[----:B--2---:R-:W-:-:S05]  /*0080*/  SHF.R.U32.HI R74, RZ, 0x5, R87 ;  /* 0x00000005ff4a7819 */ /* 0x004fca0000011657 */
[----:B------:R-:W2:Y:S02]  /*0090*/  SHFL.IDX PT, R0, R74, RZ, 0x1f ;  /* 0x00001fff4a007589 */ /* 0x000ea400000e0000 */
[----:B--2---:R-:W-:Y:S01]  /*00a0*/  R2UR UR8, R0 ;  /* 0x00000000000872ca */ /* 0x004fe200000e0000 */
[----:B-1--4-:R-:W-:-:S14]  /*00b0*/  BRA.U UP0, `(.L_x_0) ;  /* 0x00000001002c7547 */ /* 0x012fdc000b800000 */
[----:B------:R-:W1:Y:S02]  /*00c0*/  LDCU.64 UR6, c[0x0][0x888] ;  /* 0x00011100ff0677ac */ /* 0x000e640008000a00 */
[----:B-1----:R-:W-:-:S04]  /*00d0*/  UISETP.NE.U32.AND UP0, UPT, UR6, URZ, UPT ;  /* 0x000000ff0600728c */ /* 0x002fc8000bf05070 */
[----:B------:R-:W-:-:S09]  /*00e0*/  UISETP.NE.AND.EX UP0, UPT, UR7, URZ, UPT, UP0 ;  /* 0x000000ff0700728c */ /* 0x000fd2000bf05300 */
[----:B------:R-:W-:Y:S05]  /*00f0*/  BRA.U !UP0, `(.L_x_1) ;  /* 0x0000000108107547 */ /* 0x000fea000b800000 */
[----:B------:R-:W1:Y:S02]  /*0100*/  LDC.64 R2, c[0x0][0x888] ;  /* 0x00022200ff027b82 */ /* 0x000e640000000a00 */
[----:B-1----:R1:W5:Y:S01]  /*0110*/  LDG.E R35, desc[UR40][R2.64] ;  /* 0x0000002802237981 */ /* 0x002362000c1e1900 */
[----:B------:R-:W-:Y:S01]  /*0120*/  HFMA2 R70, -RZ, RZ, 0, 5.9604644775390625e-08 ;  /* 0x00000001ff467431 */ /* 0x000fe200000001ff */
[----:B------:R-:W-:Y:S05]  /*0130*/  BRA `(.L_x_0) ;  /* 0x00000000000c7947 */ /* 0x000fea0003800000 */
.L_x_1:
[----:B------:R-:W1:Y:S01]  /*0140*/  LDCU UR6, c[0x0][0x880] ;  /* 0x00011000ff0677ac */ /* 0x000e620008000800 */
[----:B------:R-:W-:Y:S01]  /*0150*/  HFMA2 R70, -RZ, RZ, 0, 5.9604644775390625e-08 ;  /* 0x00000001ff467431 */ /* 0x000fe200000001ff */
[----:B-1----:R-:W-:-:S07]  /*0160*/  MOV R35, UR6 ;  /* 0x0000000600237c02 */ /* 0x002fce0008000f00 */
.L_x_0:
[----:B------:R-:W2:Y:S02]  /*0170*/  LDCU.64 UR6, c[0x0][0x8b0] ;  /* 0x00011600ff0677ac */ /* 0x000ea40008000a00 */
[----:B--2---:R-:W-:-:S04]  /*0180*/  UISETP.NE.U32.AND UP0, UPT, UR6, URZ, UPT ;  /* 0x000000ff0600728c */ /* 0x004fc8000bf05070 */
[----:B------:R-:W-:-:S09]  /*0190*/  UISETP.NE.AND.EX UP0, UPT, UR7, URZ, UPT, UP0 ;  /* 0x000000ff0700728c */ /* 0x000fd2000bf05300 */
[----:B------:R-:W-:Y:S05]  /*01a0*/  BRA.U UP0, `(.L_x_2) ;  /* 0x0000000100247547 */ /* 0x000fea000b800000 */
[----:B------:R-:W2:Y:S02]  /*01b0*/  LDCU.64 UR6, c[0x0][0x8a8] ;  /* 0x00011500ff0677ac */ /* 0x000ea40008000a00 */
[----:B--2---:R-:W-:-:S04]  /*01c0*/  UISETP.NE.U32.AND UP0, UPT, UR6, URZ, UPT ;  /* 0x000000ff0600728c */ /* 0x004fc8000bf05070 */
[----:B------:R-:W-:-:S09]  /*01d0*/  UISETP.NE.AND.EX UP0, UPT, UR7, URZ, UPT, UP0 ;  /* 0x000000ff0700728c */ /* 0x000fd2000bf05300 */
[----:B------:R-:W-:Y:S05]  /*01e0*/  BRA.U !UP0, `(.L_x_3) ;  /* 0x00000001080c7547 */ /* 0x000fea000b800000 */
[----:B------:R-:W2:Y:S02]  /*01f0*/  LDC.64 R32, c[0x0][0x8a8] ;  /* 0x00022a00ff207b82 */ /* 0x000ea40000000a00 */
[----:B--2---:R2:W5:Y:S01]  /*0200*/  LDG.E R32, desc[UR40][R32.64] ;  /* 0x0000002820207981 */ /* 0x004562000c1e1900 */
[----:B------:R-:W-:Y:S05]  /*0210*/  BRA `(.L_x_2) ;  /* 0x0000000000087947 */ /* 0x000fea0003800000 */
.L_x_3:
[----:B------:R-:W2:Y:S02]  /*0220*/  LDCU UR6, c[0x0][0x8a0] ;  /* 0x00011400ff0677ac */ /* 0x000ea40008000800 */
[----:B--2---:R-:W-:Y:S02]  /*0230*/  MOV R32, UR6 ;  /* 0x0000000600207c02 */ /* 0x004fe40008000f00 */
.L_x_2:
[----:B------:R-:W-:Y:S01]  /*0240*/  IMAD.U32 R0, RZ, RZ, UR8 ;  /* 0x00000008ff007e24 */ /* 0x000fe2000f8e00ff */
[----:B------:R-:W-:Y:S04]  /*0250*/  BSSY.RECONVERGENT B0, `(.L_x_4) ;  /* 0x000000c000007945 */ /* 0x000fe80003800200 */
[C---:B------:R-:W-:Y:S02]  /*0260*/  ISETP.NE.OR P1, PT, R0.reuse, 0x1, !P5 ;  /* 0x000000010000780c */ /* 0x040fe40006f25670 */
[----:B------:R-:W-:-:S11]  /*0270*/  ISETP.NE.OR P0, PT, R0, 0x3, !P5 ;  /* 0x000000030000780c */ /* 0x000fd60006f05670 */
[----:B------:R-:W-:Y:S05]  /*0280*/  @P1 BRA `(.L_x_5) ;  /* 0x0000000000201947 */ /* 0x000fea0003800000 */
[----:B------:R-:W3:Y:S02]  /*0290*/  LDCU.64 UR6, c[0x0][0x348] ;  /* 0x00006900ff0677ac */ /* 0x000ee40008000a00 */
[----:B---3--:R-:W-:Y:S02]  /*02a0*/  UIADD3 UR10, UP1, UPT, UR6, 0x80, URZ ;  /* 0x00000080060a7890 */ /* 0x008fe4000ff3e0ff */
[----:B------:R-:W-:Y:S02]  /*02b0*/  UIADD3 UR6, UP0, UPT, UR6, 0x180, URZ ;  /* 0x0000018006067890 */ /* 0x000fe4000ff1e0ff */
[----:B------:R-:W-:Y:S02]  /*02c0*/  UIADD3.X UR11, UPT, UPT, URZ, UR7, URZ, UP1, !UPT ;  /* 0x00000007ff0b7290 */ /* 0x000fe40008ffe4ff */
[----:B------:R-:W-:-:S07]  /*02d0*/  UIADD3.X UR7, UPT, UPT, URZ, UR7, URZ, UP0, !UPT ;  /* 0x00000007ff077290 */ /* 0x000fce00087fe4ff */
[----:B------:R3:W-:Y:S02]  /*02e0*/  UTMACCTL.PF [UR10] ;  /* 0x000000000a0079b9 */ /* 0x0007e40008040000 */
[----:B------:R3:W-:Y:S02]  /*02f0*/  UTMACCTL.PF [UR6] ;  /* 0x00000000060079b9 */ /* 0x0007e40008040000 */
[----:B---3--:R-:W-:Y:S01]  /*0300*/  NOP ;  /* 0x0000000000007918 */ /* 0x008fe20000000000 */
.L_x_5:
[----:B------:R-:W-:Y:S05]  /*0310*/  BSYNC.RECONVERGENT B0 ;  /* 0x0000000000007941 */ /* 0x000fea0003800200 */
.L_x_4:
[----:B------:R-:W-:Y:S04]  /*0320*/  BSSY.RECONVERGENT B0, `(.L_x_6) ;  /* 0x000000a000007945 */ /* 0x000fe80003800200 */
        /* <DEDUP_REMOVED lines=9> */
.L_x_7:
[----:B------:R-:W-:Y:S05]  /*03c0*/  BSYNC.RECONVERGENT B0 ;  /* 0x0000000000007941 */ /* 0x000fea0003800200 */
.L_x_6:
[----:B------:R-:W3:Y:S01]  /*03d0*/  LDCU.64 UR6, c[0x0][0x888] ;  /* 0x00011100ff0677ac */ /* 0x000ee20008000a00 */
[----:B------:R-:W-:Y:S02]  /*03e0*/  UISETP.EQ.U32.AND UP1, UPT, UR4, URZ, UPT ;  /* 0x000000ff0400728c */ /* 0x000fe4000bf22070 */
[----:B------:R-:W-:Y:S02]  /*03f0*/  UPLOP3.LUT UP2, UPT, UPT, UPT, UPT, 0x80, 0x8 ;  /* 0x000000000008789c */ /* 0x000fe40003f4f070 */
[----:B---3--:R-:W-:-:S04]  /*0400*/  UISETP.NE.U32.AND UP0, UPT, UR6, URZ, UPT ;  /* 0x000000ff0600728c */ /* 0x008fc8000bf05070 */
[----:B------:R-:W-:-:S04]  /*0410*/  UISETP.NE.AND.EX UP0, UPT, UR7, URZ, UPT, UP0 ;  /* 0x000000ff0700728c */ /* 0x000fc8000bf05300 */
[----:B------:R-:W-:-:S04]  /*0420*/  UISETP.EQ.OR.EX UP3, UPT, UR5, URZ, !UP0, UP1 ;  /* 0x000000ff0500728c */ /* 0x000fc8000c762710 */
[----:B------:R-:W-:-:S05]  /*0430*/  UP2UR UR45, UPR, URZ, 0x8 ;  /* 0x00000008ff2d7883 */ /* 0x000fca0008000000 */
[----:B------:R-:W-:Y:S07]  /*0440*/  BRA.U !UP3, `(.L_x_8) ;  /* 0x000000010b207547 */ /* 0x000fee000b800000 */
[----:B------:R-:W-:Y:S01]  /*0450*/  UISETP.NE.U32.AND UP2, UPT, UR4, URZ, UPT ;  /* 0x000000ff0400728c */ /* 0x000fe2000bf45070 */
[----:B-----5:R-:W-:Y:S01]  /*0460*/  FSETP.NEU.AND P0, PT, R35, RZ, PT ;  /* 0x000000ff2300720b */ /* 0x020fe20003f0d000 */
[----:B------:R-:W-:Y:S02]  /*0470*/  USEL UR4, URZ, 0xffffffff, UP0 ;  /* 0xffffffffff047887 */ /* 0x000fe40008000000 */
[----:B------:R-:W-:-:S10]  /*0480*/  UISETP.NE.AND.EX UP2, UPT, UR5, URZ, UPT, UP2 ;  /* 0x000000ff0500728c */ /* 0x000fd4000bf45320 */
[----:B------:R-:W-:Y:S01]  /*0490*/  VOTEU.ANY UP1, P0 ;  /* 0x0000000000ff7886 */ /* 0x000fe20000020100 */
[----:B------:R-:W-:-:S04]  /*04a0*/  @!UP2 USEL UR4, URZ, 0xffffffff, UP1 ;  /* 0xffffffffff04a887 */ /* 0x000fc80008800000 */
[----:B------:R-:W-:-:S04]  /*04b0*/  ULOP3.LUT UR4, UR4, 0x1, URZ, 0xc0, !UPT ;  /* 0x0000000104047892 */ /* 0x000fc8000f8ec0ff */
[----:B------:R-:W-:-:S11]  /*04c0*/  UISETP.NE.U32.AND UP2, UPT, UR4, 0x1, UPT ;  /* 0x000000010400788c */ /* 0x000fd6000bf45070 */
.L_x_8:
[----:B-1----:R-:W1:Y:S01]  /*04d0*/  SHFL.IDX PT, R2, R74, RZ, 0x1f ;  /* 0x00001fff4a027589 */ /* 0x002e6200000e0000 */
[----:B------:R-:W-:-:S04]  /*04e0*/  UISETP.NE.AND UP1, UPT, UR8, 0x2, UPT ;  /* 0x000000020800788c */ /* 0x000fc8000bf25270 */
[----:B------:R-:W-:Y:S01]  /*04f0*/  USEL UR6, URZ, 0x1, UP1 ;  /* 0x00000001ff067887 */ /* 0x000fe20008800000 */
[----:B-1----:R-:W-:-:S13]  /*0500*/  ISETP.NE.AND P0, PT, R2, RZ, PT ;  /* 0x000000ff0200720c */ /* 0x002fda0003f05270 */
[----:B------:R-:W-:Y:S05]  /*0510*/  @P0 BRA `(.L_x_9) ;  /* 0x0000000000940947 */ /* 0x000fea0003800000 */
[----:B------:R-:W-:Y:S01]  /*0520*/  ELECT P0, URZ, PT ;  /* 0x0000000000ff782f */ /* 0x000fe20003800000 */
[----:B------:R-:W-:-:S12]  /*0530*/  BSSY.RECONVERGENT B0, `(.L_x_9) ;  /* 0x0000023000007945 */ /* 0x000fd80003800200 */
[----:B------:R-:W-:Y:S05]  /*0540*/  @!P0 BRA `(.L_x_10) ;  /* 0x0000000000848947 */ /* 0x000fea0003800000 */
[----:B------:R-:W1:Y:S01]  /*0550*/  S2UR UR5, SR_CgaCtaId ;  /* 0x00000000000579c3 */ /* 0x000e620000008800 */
[----:B------:R-:W-:Y:S01]  /*0560*/  UMOV UR7, 0x400 ;  /* 0x0000040000077882 */ /* 0x000fe20000000000 */
[----:B------:R-:W-:Y:S02]  /*0570*/  UMOV UR4, 0x1 ;  /* 0x0000000100047882 */ /* 0x000fe40000000000 */
[----:B------:R-:W-:-:S04]  /*0580*/  UIADD3 UR10, UPT, UPT, -UR4, 0x100000, URZ ;  /* 0x00100000040a7890 */ /* 0x000fc8000fffe1ff */
[----:B------:R-:W-:Y:S02]  /*0590*/  USHF.L.U32 UR11, UR10, 0xb, URZ ;  /* 0x0000000b0a0b7899 */ /* 0x000fe400080006ff */
[----:B------:R-:W-:Y:S02]  /*05a0*/  USHF.L.U32 UR10, UR10, 0x1, URZ ;  /* 0x000000010a0a7899 */ /* 0x000fe400080006ff */
[----:B-1----:R-:W-:Y:S01]  /*05b0*/  ULEA UR5, UR5, UR7, 0x18 ;  /* 0x0000000705057291 */ /* 0x002fe2000f8ec0ff */
[----:B------:R-:W1:Y:S11]  /*05c0*/  FENCE.VIEW.ASYNC.S ;  /* 0x00000000000073c6 */ /* 0x000e760000000000 */
[----:B-1----:R1:W3:Y:S01]  /*05d0*/  SYNCS.EXCH.64 URZ, [UR5], UR10 ;  /* 0x0000000a05ff75b2 */ /* 0x0022e20008000100 */
[----:B------:R1:W4:Y:S01]  /*05e0*/  SYNCS.EXCH.64 URZ, [UR5+0x60], UR10 ;  /* 0x0000600a05ff75b2 */ /* 0x0003220008000100 */
[----:B------:R1:W1:Y:S01]  /*05f0*/  SYNCS.EXCH.64 URZ, [UR5+0x8], UR10 ;  /* 0x0000080a05ff75b2 */ /* 0x0002620008000100 */
        /* <DEDUP_REMOVED lines=21> */
[----:B---3--:R-:W-:Y:S01]  /*0750*/  NOP ;  /* 0x0000000000007918 */ /* 0x008fe20000000000 */
.L_x_10:
[----:B-1----:R-:W-:Y:S05]  /*0760*/  BSYNC.RECONVERGENT B0 ;  /* 0x0000000000007941 */ /* 0x002fea0003800200 */
.L_x_9:
[----:B------:R-:W1:Y:S01]  /*0770*/  SHFL.IDX PT, R2, R74, RZ, 0x1f ;  /* 0x00001fff4a027589 */ /* 0x000e6200000e0000 */
[----:B------:R-:W-:Y:S01]  /*0780*/  NOP ;  /* 0x0000000000007918 */ /* 0x000fe20000000000 */
[----:B-1----:R-:W-:-:S13]  /*0790*/  ISETP.NE.AND P0, PT, R2, 0x1, PT ;  /* 0x000000010200780c */ /* 0x002fda0003f05270 */
[----:B------:R-:W-:Y:S05]  /*07a0*/  @P0 BRA `(.L_x_11) ;  /* 0x0000000000480947 */ /* 0x000fea0003800000 */
[----:B------:R-:W1:Y:S01]  /*07b0*/  S2UR UR7, SR_CgaCtaId ;  /* 0x00000000000779c3 */ /* 0x000e620000008800 */
[----:B------:R-:W-:Y:S01]  /*07c0*/  UMOV UR9, 0x400 ;  /* 0x0000040000097882 */ /* 0x000fe20000000000 */
[----:B------:R-:W-:Y:S01]  /*07d0*/  UMOV UR5, 0x20 ;  /* 0x0000002000057882 */ /* 0x000fe20000000000 */
[----:B------:R-:W-:Y:S01]  /*07e0*/  UMOV UR4, 0x80 ;  /* 0x0000008000047882 */ /* 0x000fe20000000000 */
[----:B------:R-:W-:-:S04]  /*07f0*/  UIADD3 UR10, UPT, UPT, -UR5, 0x100000, URZ ;  /* 0x00100000050a7890 */ /* 0x000fc8000fffe1ff */
[----:B------:R-:W-:Y:S02]  /*0800*/  USHF.L.U32 UR11, UR10, 0xb, URZ ;  /* 0x0000000b0a0b7899 */ /* 0x000fe400080006ff */
[----:B------:R-:W-:Y:S02]  /*0810*/  USHF.L.U32 UR10, UR10, 0x1, URZ ;  /* 0x000000010a0a7899 */ /* 0x000fe400080006ff */
[----:B------:R-:W-:-:S04]  /*0820*/  UIADD3 UR4, UPT, UPT, -UR4, 0x100000, URZ ;  /* 0x0010000004047890 */ /* 0x000fc8000fffe1ff */
[----:B------:R-:W-:Y:S02]  /*0830*/  USHF.L.U32 UR5, UR4, 0xb, URZ ;  /* 0x0000000b04057899 */ /* 0x000fe400080006ff */
[----:B------:R-:W-:Y:S01]  /*0840*/  USHF.L.U32 UR4, UR4, 0x1, URZ ;  /* 0x0000000104047899 */ /* 0x000fe200080006ff */
[----:B------:R-:W-:Y:S01]  /*0850*/  ELECT P0, URZ, PT ;  /* 0x0000000000ff782f */ /* 0x000fe20003800000 */
[----:B-1----:R-:W-:Y:S01]  /*0860*/  ULEA UR7, UR7, UR9, 0x18 ;  /* 0x0000000907077291 */ /* 0x002fe2000f8ec0ff */
[----:B------:R-:W1:Y:S11]  /*0870*/  FENCE.VIEW.ASYNC.S ;  /* 0x00000000000073c6 */ /* 0x000e760000000000 */
[----:B-1----:R1:W3:Y:S01]  /*0880*/  SYNCS.EXCH.64 URZ, [UR7+0xc0], UR10 ;  /* 0x0000c00a07ff75b2 */ /* 0x0022e20008000100 */
[----:B------:R1:W1:Y:S01]  /*0890*/  SYNCS.EXCH.64 URZ, [UR7+0xd0], UR4 ;  /* 0x0000d00407ff75b2 */ /* 0x0002620008000100 */
[----:B------:R1:W1:Y:S01]  /*08a0*/  SYNCS.EXCH.64 URZ, [UR7+0xc8], UR10 ;  /* 0x0000c80a07ff75b2 */ /* 0x0002620008000100 */
[----:B------:R1:W1:Y:S01]  /*08b0*/  SYNCS.EXCH.64 URZ, [UR7+0xd8], UR4 ;  /* 0x0000d80407ff75b2 */ /* 0x0002620008000100 */
[----:B------:R-:W-:Y:S01]  /*08c0*/  NOP ;  /* 0x0000000000007918 */ /* 0x000fe20000000000 */
.L_x_11:
[----:B------:R-:W2:Y:S01]  /*08d0*/  SHFL.IDX PT, R2, R74, RZ, 0x1f ;  /* 0x00001fff4a027589 */ /* 0x000ea200000e0000 */
[----:B------:R-:W-:Y:S01]  /*08e0*/  NOP ;  /* 0x0000000000007918 */ /* 0x000fe20000000000 */
[----:B--2---:R-:W-:-:S13]  /*08f0*/  ISETP.NE.AND P0, PT, R2, 0x3, PT ;  /* 0x000000030200780c */ /* 0x004fda0003f05270 */
[----:B------:R-:W-:Y:S05]  /*0900*/  @P0 BRA `(.L_x_12) ;  /* 0x0000000000300947 */ /* 0x000fea0003800000 */
[----:B-1----:R-:W1:Y:S01]  /*0910*/  S2UR UR5, SR_CgaCtaId ;  /* 0x00000000000579c3 */ /* 0x002e620000008800 */
[----:B------:R-:W-:Y:S01]  /*0920*/  UMOV UR7, 0x400 ;  /* 0x0000040000077882 */ /* 0x000fe20000000000 */
[----:B------:R-:W-:Y:S01]  /*0930*/  UMOV UR4, 0x20 ;  /* 0x0000002000047882 */ /* 0x000fe20000000000 */
[----:B------:R-:W-:Y:S01]  /*0940*/  ELECT P0, URZ, PT ;  /* 0x0000000000ff782f */ /* 0x000fe20003800000 */
[----:B------:R-:W-:-:S04]  /*0950*/  UIADD3 UR10, UPT, UPT, -UR4, 0x100000, URZ ;  /* 0x00100000040a7890 */ /* 0x000fc8000fffe1ff */
[----:B------:R-:W-:Y:S02]  /*0960*/  USHF.L.U32 UR11, UR10, 0xb, URZ ;  /* 0x0000000b0a0b7899 */ /* 0x000fe400080006ff */
[----:B------:R-:W-:Y:S02]  /*0970*/  USHF.L.U32 UR10, UR10, 0x1, URZ ;  /* 0x000000010a0a7899 */ /* 0x000fe400080006ff */
[----:B-1----:R-:W-:Y:S01]  /*0980*/  ULEA UR5, UR5, UR7, 0x18 ;  /* 0x0000000705057291 */ /* 0x002fe2000f8ec0ff */
[----:B------:R-:W1:Y:S11]  /*0990*/  FENCE.VIEW.ASYNC.S ;  /* 0x00000000000073c6 */ /* 0x000e760000000000 */
[----:B-1----:R2:W1:Y:S01]  /*09a0*/  SYNCS.EXCH.64 URZ, [UR5+0xe0], UR10 ;  /* 0x0000e00a05ff75b2 */ /* 0x0024620008000100 */
[----:B------:R2:W1:Y:S02]  /*09b0*/  SYNCS.EXCH.64 URZ, [UR5+0xe8], UR10 ;  /* 0x0000e80a05ff75b2 */ /* 0x0004640008000100 */
[----:B--2---:R-:W-:Y:S01]  /*09c0*/  NOP ;  /* 0x0000000000007918 */ /* 0x004fe20000000000 */
.L_x_12:
[----:B------:R-:W2:Y:S01]  /*09d0*/  SHFL.IDX PT, R2, R74, RZ, 0x1f ;  /* 0x00001fff4a027589 */ /* 0x000ea200000e0000 */
[----:B------:R-:W-:Y:S01]  /*09e0*/  NOP ;  /* 0x0000000000007918 */ /* 0x000fe20000000000 */
[----:B--2---:R-:W-:-:S13]  /*09f0*/  ISETP.NE.AND P0, PT, R2, 0x4, PT ;  /* 0x000000040200780c */ /* 0x004fda0003f05270 */
[----:B------:R-:W-:Y:S05]  /*0a00*/  @P0 BRA `(.L_x_13) ;  /* 0x00000000004c0947 */ /* 0x000fea0003800000 */
[----:B-1----:R-:W1:Y:S01]  /*0a10*/  S2UR UR5, SR_CgaCtaId ;  /* 0x00000000000579c3 */ /* 0x002e620000008800 */
[----:B------:R-:W-:Y:S01]  /*0a20*/  UMOV UR9, 0x100 ;  /* 0x0000010000097882 */ /* 0x000fe20000000000 */
[----:B------:R-:W-:Y:S01]  /*0a30*/  UMOV UR7, 0x400 ;  /* 0x0000040000077882 */ /* 0x000fe20000000000 */
[----:B------:R-:W-:Y:S01]  /*0a40*/  USEL UR9, UR9, 0xe0, UP2 ;  /* 0x000000e009097887 */ /* 0x000fe20009000000 */
[----:B------:R-:W-:Y:S01]  /*0a50*/  UMOV UR4, 0x1 ;  /* 0x0000000100047882 */ /* 0x000fe20000000000 */
[----:B------:R-:W-:Y:S01]  /*0a60*/  ELECT P0, URZ, PT ;  /* 0x0000000000ff782f */ /* 0x000fe20003800000 */
[----:B------:R-:W-:-:S04]  /*0a70*/  UIADD3 UR10, UPT, UPT, -UR4, 0x100000, URZ ;  /* 0x00100000040a7890 */ /* 0x000fc8000fffe1ff */
[----:B------:R-:W-:Y:S02]  /*0a80*/  USHF.L.U32 UR11, UR10, 0xb, URZ ;  /* 0x0000000b0a0b7899 */ /* 0x000fe400080006ff */
[----:B------:R-:W-:Y:S02]  /*0a90*/  USHF.L.U32 UR10, UR10, 0x1, URZ ;  /* 0x000000010a0a7899 */ /* 0x000fe400080006ff */
[----:B------:R-:W-:-:S04]  /*0aa0*/  UIADD3 UR12, UPT, UPT, -UR9, 0x100000, URZ ;  /* 0x00100000090c7890 */ /* 0x000fc8000fffe1ff */
[----:B------:R-:W-:Y:S02]  /*0ab0*/  USHF.L.U32 UR13, UR12, 0xb, URZ ;  /* 0x0000000b0c0d7899 */ /* 0x000fe400080006ff */
[----:B------:R-:W-:Y:S02]  /*0ac0*/  USHF.L.U32 UR12, UR12, 0x1, URZ ;  /* 0x000000010c0c7899 */ /* 0x000fe400080006ff */
[----:B-1----:R-:W-:Y:S01]  /*0ad0*/  ULEA UR5, UR5, UR7, 0x18 ;  /* 0x0000000705057291 */ /* 0x002fe2000f8ec0ff */
[----:B------:R-:W1:Y:S11]  /*0ae0*/  FENCE.VIEW.ASYNC.S ;  /* 0x00000000000073c6 */ /* 0x000e760000000000 */
[----:B-1----:R2:W1:Y:S01]  /*0af0*/  SYNCS.EXCH.64 URZ, [UR5+0xf0], UR10 ;  /* 0x0000f00a05ff75b2 */ /* 0x0024620008000100 */
[----:B------:R2:W1:Y:S01]  /*0b00*/  SYNCS.EXCH.64 URZ, [UR5+0x100], UR12 ;  /* 0x0001000c05ff75b2 */ /* 0x0004620008000100 */
[----:B------:R2:W1:Y:S01]  /*0b10*/  SYNCS.EXCH.64 URZ, [UR5+0xf8], UR10 ;  /* 0x0000f80a05ff75b2 */ /* 0x0004620008000100 */
[----:B------:R2:W1:Y:S02]  /*0b20*/  SYNCS.EXCH.64 URZ, [UR5+0x108], UR12 ;  /* 0x0001080c05ff75b2 */ /* 0x0004640008000100 */
[----:B--2---:R-:W-:Y:S01]  /*0b30*/  NOP ;  /* 0x0000000000007918 */ /* 0x004fe20000000000 */
.L_x_13:
[----:B------:R-:W2:Y:S01]  /*0b40*/  SHFL.IDX PT, R2, R74, RZ, 0x1f ;  /* 0x00001fff4a027589 */ /* 0x000ea200000e0000 */
[----:B------:R-:W-:Y:S01]  /*0b50*/  NOP ;  /* 0x0000000000007918 */ /* 0x000fe20000000000 */
[----:B--2---:R-:W-:-:S13]  /*0b60*/  ISETP.NE.AND P0, PT, R2, 0x5, PT ;  /* 0x000000050200780c */ /* 0x004fda0003f05270 */
[----:B------:R-:W-:Y:S05]  /*0b70*/  @P0 BRA `(.L_x_14) ;  /* 0x0000000000580947 */ /* 0x000fea0003800000 */
[----:B-1----:R-:W1:Y:S01]  /*0b80*/  S2UR UR7, SR_CgaCtaId ;  /* 0x00000000000779c3 */ /* 0x002e620000008800 */
        /* <DEDUP_REMOVED lines=12> */
[----:B-1----:R2:W1:Y:S01]  /*0c50*/  SYNCS.EXCH.64 URZ, [UR7+0x110], UR10 ;  /* 0x0001100a07ff75b2 */ /* 0x0024620008000100 */
[----:B------:R2:W1:Y:S01]  /*0c60*/  SYNCS.EXCH.64 URZ, [UR7+0x130], UR4 ;  /* 0x0001300407ff75b2 */ /* 0x0004620008000100 */
[----:B------:R2:W1:Y:S01]  /*0c70*/  SYNCS.EXCH.64 URZ, [UR7+0x118], UR10 ;  /* 0x0001180a07ff75b2 */ /* 0x0004620008000100 */
[----:B------:R2:W1:Y:S01]  /*0c80*/  SYNCS.EXCH.64 URZ, [UR7+0x138], UR4 ;  /* 0x0001380407ff75b2 */ /* 0x0004620008000100 */
[----:B------:R2:W1:Y:S01]  /*0c90*/  SYNCS.EXCH.64 URZ, [UR7+0x120], UR10 ;  /* 0x0001200a07ff75b2 */ /* 0x0004620008000100 */
[----:B------:R2:W1:Y:S01]  /*0ca0*/  SYNCS.EXCH.64 URZ, [UR7+0x140], UR4 ;  /* 0x0001400407ff75b2 */ /* 0x0004620008000100 */
[----:B------:R2:W1:Y:S01]  /*0cb0*/  SYNCS.EXCH.64 URZ, [UR7+0x128], UR10 ;  /* 0x0001280a07ff75b2 */ /* 0x0004620008000100 */
[----:B------:R2:W1:Y:S02]  /*0cc0*/  SYNCS.EXCH.64 URZ, [UR7+0x148], UR4 ;  /* 0x0001480407ff75b2 */ /* 0x0004640008000100 */
[----:B--2---:R-:W-:Y:S01]  /*0cd0*/  NOP ;  /* 0x0000000000007918 */ /* 0x004fe20000000000 */
.L_x_14:
        /* <DEDUP_REMOVED lines=18> */
.L_x_15:
[----:B-1----:R-:W1:Y:S01]  /*0e00*/  S2UR UR5, SR_CTAID.X ;  /* 0x00000000000579c3 */ /* 0x002e620000002500 */
[----:B------:R-:W-:-:S05]  /*0e10*/  CS2R.32 R69, SR_CgaSize ;  /* 0x0000000000457805 */ /* 0x000fca0000008a00 */
[----:B------:R-:W-:-:S05]  /*0e20*/  IMAD R69, R69, -0xa0, RZ ;  /* 0xffffff6045457824 */ /* 0x000fca00078e02ff */
[----:B------:R-:W-:-:S14]  /*0e30*/  R2UR UR9, R69 ;  /* 0x00000000450972ca */ /* 0x000fdc00000e0000 */
[----:B------:R-:W2:Y:S01]  /*0e40*/  LDCU UR9, c[0x0][UR9+0x2b0] ;  /* 0x00005600090977ac */ /* 0x000ea20008000800 */
[----:B------:R-:W-:Y:S01]  /*0e50*/  NOP ;  /* 0x0000000000007918 */ /* 0x000fe20000000000 */
[----:B------:R-:W-:-:S05]  /*0e60*/  CS2R.32 R69, SR_CgaSize ;  /* 0x0000000000457805 */ /* 0x000fca0000008a00 */
[----:B------:R-:W-:-:S05]  /*0e70*/  IMAD R69, R69, -0xa0, RZ ;  /* 0xffffff6045457824 */ /* 0x000fca00078e02ff */
[----:B------:R-:W-:-:S14]  /*0e80*/  R2UR UR7, R69 ;  /* 0x00000000450772ca */ /* 0x000fdc00000e0000 */
[----:B------:R-:W3:Y:S01]  /*0e90*/  LDCU UR7, c[0x0][UR7+0x2b4] ;  /* 0x00005680070777ac */ /* 0x000ee20008000800 */
[----:B------:R-:W4:Y:S08]  /*0ea0*/  S2UR UR4, SR_CTAID.Y ;  /* 0x00000000000479c3 */ /* 0x000f300000002600 */
[----:B------:R-:W3:Y:S01]  /*0eb0*/  LDC R9, c[0x0][0xb24] ;  /* 0x0002c900ff097b82 */ /* 0x000ee20000000800 */
[----:B-1----:R-:W-:-:S02]  /*0ec0*/  I2FP.F32.U32 R4, UR5 ;  /* 0x0000000500047c45 */ /* 0x002fc40008201000 */
[----:B------:R-:W-:-:S05]  /*0ed0*/  CS2R.32 R5, SR_CgaSize ;  /* 0x0000000000057805 */ /* 0x000fca0000008a00 */
[----:B------:R-:W-:-:S06]  /*0ee0*/  IMAD R5, R5, -0xa0, RZ ;  /* 0xffffff6005057824 */ /* 0x000fcc00078e02ff */
[----:B------:R-:W1:Y:S01]  /*0ef0*/  LDC R5, c[0x0][R5+0x2a0] ;  /* 0x0000a80005057b82 */ /* 0x000e620000000800 */
[----:B------:R-:W-:Y:S01]  /*0f00*/  MOV R69, UR5 ;  /* 0x0000000500457c02 */ /* 0x000fe20008000f00 */
[----:B--2---:R-:W-:Y:S01]  /*0f10*/  FMUL R4, R4, UR9 ;  /* 0x0000000904047c20 */ /* 0x004fe20008400000 */
[----:B----4-:R-:W-:Y:S02]  /*0f20*/  I2FP.F32.U32 R2, UR4 ;  /* 0x0000000400027c45 */ /* 0x010fe40008201000 */
[----:B------:R-:W-:-:S05]  /*0f30*/  CS2R.32 R3, SR_CgaSize ;  /* 0x0000000000037805 */ /* 0x000fca0000008a00 */
[----:B------:R-:W-:-:S06]  /*0f40*/  IMAD R3, R3, -0xa0, RZ ;  /* 0xffffff6003037824 */ /* 0x000fcc00078e02ff */
[----:B------:R-:W2:Y:S01]  /*0f50*/  LDC R3, c[0x0][R3+0x2a4] ;  /* 0x0000a90003037b82 */ /* 0x000ea20000000800 */
[----:B------:R-:W4:Y:S01]  /*0f60*/  F2I.U32.TRUNC.NTZ R68, R4 ;  /* 0x0000000400447305 */ /* 0x000f22000020f000 */
[----:B------:R-:W-:Y:S01]  /*0f70*/  MOV R63, UR4 ;  /* 0x00000004003f7c02 */ /* 0x000fe20008000f00 */
[----:B---3--:R-:W-:-:S05]  /*0f80*/  FMUL R2, R2, UR7 ;  /* 0x0000000702027c20 */ /* 0x008fca0008400000 */
[----:B------:R-:W-:Y:S01]  /*0f90*/  BAR.SYNC.DEFER_BLOCKING 0x0 ;  /* 0x0000000000007b1d */ /* 0x000fe20000010000 */
[----:B------:R-:W-:-:S05]  /*0fa0*/  ISETP.GE.AND P0, PT, R9, 0x1, PT ;  /* 0x000000010900780c */ /* 0x000fca0003f06270 */
[----:B------:R-:W3:Y:S02]  /*0fb0*/  F2I.U32.TRUNC.NTZ R62, R2 ;  /* 0x00000002003e7305 */ /* 0x000ee4000020f000 */
[----:B------:R-:W2:Y:S01]  /*0fc0*/  S2UR UR36, SR_CTAID.Z ;  /* 0x00000000002479c3 */ /* 0x000ea20000002700 */
[----:B----4-:R-:W-:-:S05]  /*0fd0*/  IADD3 R68, PT, PT, -R68, RZ, RZ ;  /* 0x000000ff44447210 */ /* 0x010fca0007ffe1ff */
[----:B-1----:R-:W-:Y:S01]  /*0fe0*/  IMAD R68, R5, R68, UR5 ;  /* 0x0000000505447e24 */ /* 0x002fe2000f8e0244 */
[----:B---3--:R-:W-:-:S05]  /*0ff0*/  IADD3 R62, PT, PT, -R62, RZ, RZ ;  /* 0x000000ff3e3e7210 */ /* 0x008fca0007ffe1ff */
[----:B--2---:R-:W-:Y:S01]  /*1000*/  IMAD R62, R3, R62, UR4 ;  /* 0x00000004033e7e24 */ /* 0x004fe2000f8e023e */
[----:B------:R-:W-:Y:S06]  /*1010*/  @!P0 BRA `(.L_x_16) ;  /* 0x0000000000b88947 */ /* 0x000fec0003800000 */
[----:B------:R-:W1:Y:S01]  /*1020*/  LDC.64 R4, c[0x0][0xb18] ;  /* 0x0002c600ff047b82 */ /* 0x000e620000000a00 */
[----:B------:R-:W-:-:S07]  /*1030*/  ISETP.NE.AND P0, PT, R9, 0x1, PT ;  /* 0x000000010900780c */ /* 0x000fce0003f05270 */
[----:B------:R-:W2:Y:S08]  /*1040*/  LDC R10, c[0x0][0xb0c] ;  /* 0x0002c300ff0a7b82 */ /* 0x000eb00000000800 */
[----:B------:R-:W3:Y:S08]  /*1050*/  LDC R11, c[0x0][0x370] ;  /* 0x0000dc00ff0b7b82 */ /* 0x000ef00000000800 */
[----:B------:R-:W4:Y:S01]  /*1060*/  LDC R12, c[0x0][0x374] ;  /* 0x0000dd00ff0c7b82 */ /* 0x000f220000000800 */
[----:B-1----:R-:W-:-:S07]  /*1070*/  ISETP.NE.AND P1, PT, R4, 0x1, PT ;  /* 0x000000010400780c */ /* 0x002fce0003f25270 */
[----:B------:R-:W3:Y:S01]  /*1080*/  LDC.64 R6, c[0x0][0xb10] ;  /* 0x0002c400ff067b82 */ /* 0x000ee20000000a00 */
[----:B--2---:R-:W-:-:S07]  /*1090*/  ISETP.NE.AND P2, PT, R10, 0x1, PT ;  /* 0x000000010a00780c */ /* 0x004fce0003f45270 */
[----:B------:R-:W1:Y:S08]  /*10a0*/  LDC R8, c[0x0][0xb20] ;  /* 0x0002c800ff087b82 */ /* 0x000e700000000800 */
[----:B------:R-:W2:Y:S01]  /*10b0*/  LDC.64 R2, c[0x0][0xb28] ;  /* 0x0002ca00ff027b82 */ /* 0x000ea20000000a00 */
[----:B----4-:R-:W-:-:S04]  /*10c0*/  IMAD.HI.U32 R13, R12, R5, RZ ;  /* 0x000000050c0d7227 */ /* 0x010fc800078e00ff */
[----:B------:R-:W-:-:S04]  /*10d0*/  IMAD.HI.U32 R5, R63, R5, RZ ;  /* 0x000000053f057227 */ /* 0x000fc800078e00ff */
[----:B---3--:R-:W-:-:S04]  /*10e0*/  IMAD.HI.U32 R14, R11, R6, RZ ;  /* 0x000000060b0e7227 */ /* 0x008fc800078e00ff */
[----:B------:R-:W-:Y:S01]  /*10f0*/  IMAD.HI.U32 R16, R69, R6, RZ ;  /* 0x0000000645107227 */ /* 0x000fe200078e00ff */
[-C--:B------:R-:W-:Y:S02]  /*1100*/  @P2 SHF.R.U32.HI R11, RZ, R7.reuse, R14 ;  /* 0x00000007ff0b2219 */ /* 0x080fe4000001160e */
[-C--:B-1----:R-:W-:Y:S02]  /*1110*/  @P1 SHF.R.U32.HI R12, RZ, R8.reuse, R13 ;  /* 0x00000008ff0c1219 */ /* 0x082fe4000001160d */
[----:B------:R-:W-:Y:S02]  /*1120*/  SHF.R.U32.HI R8, RZ, R8, R5 ;  /* 0x00000008ff087219 */ /* 0x000fe40000011605 */
[----:B------:R-:W-:Y:S02]  /*1130*/  SHF.R.U32.HI R16, RZ, R7, R16 ;  /* 0x00000007ff107219 */ /* 0x000fe40000011610 */
[----:B------:R-:W-:Y:S01]  /*1140*/  SEL R5, R63, R8, !P1 ;  /* 0x000000083f057207 */ /* 0x000fe20004800000 */
[----:B--2---:R-:W-:Y:S01]  /*1150*/  IMAD.HI.U32 R14, R12, R2, RZ ;  /* 0x000000020c0e7227 */ /* 0x004fe200078e00ff */
[----:B------:R-:W-:-:S03]  /*1160*/  SEL R7, R69, R16, !P2 ;  /* 0x0000001045077207 */ /* 0x000fc60005000000 */
[----:B------:R-:W-:Y:S01]  /*1170*/  IMAD.HI.U32 R6, R11, R2, RZ ;  /* 0x000000020b067227 */ /* 0x000fe200078e00ff */
[----:B------:R-:W-:-:S04]  /*1180*/  @P0 SHF.R.U32.HI R12, RZ, R3, R14 ;  /* 0x00000003ff0c0219 */ /* 0x000fc8000001160e */
[----:B------:R-:W-:Y:S01]  /*1190*/  @P0 SHF.R.U32.HI R11, RZ, R3, R6 ;  /* 0x00000003ff0b0219 */ /* 0x000fe20000011606 */
[----:B------:R-:W-:-:S04]  /*11a0*/  IMAD R12, R12, R9, RZ ;  /* 0x000000090c0c7224 */ /* 0x000fc800078e02ff */
[----:B------:R-:W-:Y:S01]  /*11b0*/  IMAD R6, R11, R9, RZ ;  /* 0x000000090b067224 */ /* 0x000fe200078e02ff */
[----:B------:R-:W-:-:S04]  /*11c0*/  ISETP.GE.AND P1, PT, R5, R12, PT ;  /* 0x0000000c0500720c */ /* 0x000fc80003f26270 */
[----:B------:R-:W-:Y:S01]  /*11d0*/  ISETP.GE.OR P1, PT, R7, R6, P1 ;  /* 0x000000060700720c */ /* 0x000fe20000f26670 */
[----:B------:R-:W-:-:S05]  /*11e0*/  IMAD.HI.U32 R6, R5, R2, RZ ;  /* 0x0000000205067227 */ /* 0x000fca00078e00ff */
[----:B------:R-:W-:-:S04]  /*11f0*/  SHF.R.U32.HI R6, RZ, R3, R6 ;  /* 0x00000003ff067219 */ /* 0x000fc80000011606 */
[----:B------:R-:W-:-:S03]  /*1200*/  SEL R6, R5, R6, !P0 ;  /* 0x0000000605067207 */ /* 0x000fc60004000000 */
[----:B------:R-:W-:Y:S01]  /*1210*/  @!P1 IMAD.HI.U32 R8, R7, R2, RZ ;  /* 0x0000000207089227 */ /* 0x000fe200078e00ff */
[----:B------:R-:W-:-:S04]  /*1220*/  IADD3 R2, PT, PT, -R6, RZ, RZ ;  /* 0x000000ff06027210 */ /* 0x000fc80007ffe1ff */
[----:B------:R-:W-:Y:S01]  /*1230*/  @!P1 SHF.R.U32.HI R8, RZ, R3, R8 ;  /* 0x00000003ff089219 */ /* 0x000fe20000011608 */
[----:B------:R-:W-:-:S03]  /*1240*/  IMAD R2, R9, R2, R5 ;  /* 0x0000000209027224 */ /* 0x000fc600078e0205 */
[----:B------:R-:W-:Y:S02]  /*1250*/  @!P1 SEL R3, R7, R8, !P0 ;  /* 0x0000000807039207 */ /* 0x000fe40004000000 */
[----:B------:R-:W-:-:S03]  /*1260*/  IADD3 R8, PT, PT, -R5, RZ, RZ ;  /* 0x000000ff05087210 */ /* 0x000fc60007ffe1ff */
[--C-:B------:R-:W-:Y:S02]  /*1270*/  @!P1 IMAD.IADD R6, R6, 0x1, -R3.reuse ;  /* 0x0000000106069824 */ /* 0x100fe400078e0a03 */
[----:B------:R-:W-:Y:S01]  /*1280*/  @!P1 IMAD R3, R2, R11, R3 ;  /* 0x0000000b02039224 */ /* 0x000fe200078e0203 */
[----:B------:R-:W-:Y:S01]  /*1290*/  IADD3 R2, PT, PT, -R7, RZ, RZ ;  /* 0x000000ff07027210 */ /* 0x000fe20007ffe1ff */
[----:B------:R-:W-:Y:S02]  /*12a0*/  @!P1 IMAD R5, R6, R9, R7 ;  /* 0x0000000906059224 */ /* 0x000fe400078e0207 */
[----:B------:R-:W-:Y:S02]  /*12b0*/  IMAD R8, R4, R8, R63 ;  /* 0x0000000804087224 */ /* 0x000fe400078e023f */
[----:B------:R-:W-:Y:S02]  /*12c0*/  @!P1 IMAD.MOV.U32 R7, RZ, RZ, R3 ;  /* 0x000000ffff079224 */ /* 0x000fe400078e0003 */
[----:B------:R-:W-:-:S02]  /*12d0*/  IMAD R2, R10, R2, R69 ;  /* 0x000000020a027224 */ /* 0x000fc400078e0245 */
[----:B------:R-:W-:Y:S02]  /*12e0*/  IMAD R63, R5, R4, R8 ;  /* 0x00000004053f7224 */ /* 0x000fe400078e0208 */
[----:B------:R-:W-:Y:S02]  /*12f0*/  IMAD R69, R7, R10, R2 ;  /* 0x0000000a07457224 */ /* 0x000fe400078e0202 */
.L_x_16:
[----:B------:R-:W1:Y:S01]  /*1300*/  LDCU UR4, c[0x0][0xb30] ;  /* 0x00016600ff0477ac */ /* 0x000e620008000800 */
[----:B------:R-:W2:Y:S08]  /*1310*/  S2UR UR37, SR_CgaCtaId ;  /* 0x00000000002579c3 */ /* 0x000eb00000008800 */
[----:B------:R-:W3:Y:S01]  /*1320*/  LDC R26, c[0x0][0xb24] ;  /* 0x0002c900ff1a7b82 */ /* 0x000ee20000000800 */
[----:B-1----:R-:W-:-:S09]  /*1330*/  UISETP.NE.AND UP1, UPT, UR4, 0x1, UPT ;  /* 0x000000010400788c */ /* 0x002fd2000bf25270 */
[----:B--2---:R-:W-:Y:S05]  /*1340*/  BRA.U UP1, `(.L_x_17) ;  /* 0x0000000101407547 */ /* 0x004fea000b800000 */
[----:B------:R-:W1:Y:S08]  /*1350*/  LDC.64 R4, c[0x0][0xb10] ;  /* 0x0002c400ff047b82 */ /* 0x000e700000000a00 */
[----:B------:R-:W2:Y:S08]  /*1360*/  LDC.64 R2, c[0x0][0xb18] ;  /* 0x0002c600ff027b82 */ /* 0x000eb00000000a00 */
[----:B------:R-:W4:Y:S08]  /*1370*/  LDC R6, c[0x0][0xb20] ;  /* 0x0002c800ff067b82 */ /* 0x000f300000000800 */
[----:B------:R-:W3:Y:S01]  /*1380*/  LDC R8, c[0x0][0xb0c] ;  /* 0x0002c300ff087b82 */ /* 0x000ee20000000800 */
[----:B-1----:R-:W-:-:S05]  /*1390*/  IMAD.HI.U32 R4, R69, R4, RZ ;  /* 0x0000000445047227 */ /* 0x002fca00078e00ff */
[----:B------:R-:W-:Y:S01]  /*13a0*/  SHF.R.U32.HI R4, RZ, R5, R4 ;  /* 0x00000005ff047219 */ /* 0x000fe20000011604 */
[----:B--2---:R-:W-:Y:S01]  /*13b0*/  IMAD.HI.U32 R3, R63, R3, RZ ;  /* 0x000000033f037227 */ /* 0x004fe200078e00ff */
[----:B------:R-:W-:-:S04]  /*13c0*/  ISETP.NE.AND P0, PT, R2, 0x1, PT ;  /* 0x000000010200780c */ /* 0x000fc80003f05270 */
[----:B----4-:R-:W-:-:S04]  /*13d0*/  SHF.R.U32.HI R6, RZ, R6, R3 ;  /* 0x00000006ff067219 */ /* 0x010fc80000011603 */
[----:B------:R-:W-:Y:S02]  /*13e0*/  SEL R3, R63, R6, !P0 ;  /* 0x000000063f037207 */ /* 0x000fe40004000000 */
[----:B---3--:R-:W-:-:S04]  /*13f0*/  ISETP.NE.AND P1, PT, R8, 0x1, PT ;  /* 0x000000010800780c */ /* 0x008fc80003f25270 */
[----:B------:R-:W-:-:S05]  /*1400*/  SEL R4, R69, R4, !P1 ;  /* 0x0000000445047207 */ /* 0x000fca0004800000 */
[----:B------:R-:W-:Y:S02]  /*1410*/  IMAD.IADD R5, R3, 0x1, -R4 ;  /* 0x0000000103057824 */ /* 0x000fe400078e0a04 */
[----:B------:R-:W-:Y:S02]  /*1420*/  IMAD.IADD R3, R4, 0x1, -R3 ;  /* 0x0000000104037824 */ /* 0x000fe400078e0a03 */
[----:B------:R-:W-:Y:S02]  /*1430*/  IMAD R69, R5, R8, R69 ;  /* 0x0000000805457224 */ /* 0x000fe400078e0245 */
[----:B------:R-:W-:-:S07]  /*1440*/  IMAD R63, R3, R2, R63 ;  /* 0x00000002033f7224 */ /* 0x000fce00078e023f */
.L_x_17:
[----:B------:R-:W-:Y:S01]  /*1450*/  BAR.SYNC.DEFER_BLOCKING 0x0 ;  /* 0x0000000000007b1d */ /* 0x000fe20000010000 */
[----:B------:R-:W-:Y:S01]  /*1460*/  UISETP.NE.AND UP1, UPT, UR8, 0x2, UPT ;  /* 0x000000020800788c */ /* 0x000fe2000bf25270 */
[----:B------:R-:W-:Y:S02]  /*1470*/  ISETP.NE.OR P5, PT, R0, 0x2, !P5 ;  /* 0x000000020000780c */ /* 0x000fe40006fa5670 */
[----:B------:R-:W-:-:S06]  /*1480*/  LOP3.LUT R2, R87, 0x1f, RZ, 0xc0, !PT ;  /* 0x0000001f57027812 */ /* 0x000fcc00078ec0ff */
[----:B------:R-:W-:Y:S05]  /*1490*/  BRA.U UP1, `(.L_x_18) ;  /* 0x0000001501807547 */ /* 0x000fea000b800000 */
[----:B------:R-:W1:Y:S01]  /*14a0*/  LDCU UR13, c[0x0][0x38c] ;  /* 0x00007180ff0d77ac */ /* 0x000e620008000800 */
[----:B------:R-:W2:Y:S01]  /*14b0*/  LDC R9, c[0x0][0x370] ;  /* 0x0000dc00ff097b82 */ /* 0x000ea20000000800 */
[----:B------:R-:W-:Y:S01]  /*14c0*/  PLOP3.LUT P1, PT, PT, PT, UP2, 0x80, 0x8 ;  /* 0x000000000008781c */ /* 0x000fe20003f2f028 */
[----:B------:R-:W-:Y:S01]  /*14d0*/  HFMA2 R12, -RZ, RZ, 0, 0 ;  /* 0x00000000ff0c7431 */ /* 0x000fe200000001ff */
[----:B------:R-:W-:Y:S01]  /*14e0*/  ISETP.EQ.OR P4, PT, R2, RZ, P5 ;  /* 0x000000ff0200720c */ /* 0x000fe20002f82670 */
[----:B------:R-:W-:Y:S01]  /*14f0*/  IMAD.MOV.U32 R15, RZ, RZ, 0x1 ;  /* 0x00000001ff0f7424 */ /* 0x000fe200078e00ff */
[----:B------:R-:W-:Y:S01]  /*1500*/  PLOP3.LUT P1, PT, P1, PT, PT, 0x8, 0x80 ;  /* 0x000000000080781c */ /* 0x000fe20000f2e170 */
[----:B------:R-:W-:Y:S01]  /*1510*/  IMAD.MOV.U32 R14, RZ, RZ, RZ ;  /* 0x000000ffff0e7224 */ /* 0x000fe200078e00ff */
[----:B------:R-:W-:Y:S01]  /*1520*/  MOV R8, 0x1 ;  /* 0x0000000100087802 */ /* 0x000fe20000000f00 */
[----:B------:R-:W4:Y:S01]  /*1530*/  LDC R0, c[0x0][0x374] ;  /* 0x0000dd00ff007b82 */ /* 0x000f220000000800 */
[----:B------:R-:W-:Y:S01]  /*1540*/  IMAD.MOV.U32 R10, RZ, RZ, RZ ;  /* 0x000000ffff0a7224 */ /* 0x000fe200078e00ff */
[----:B------:R-:W2:Y:S01]  /*1550*/  LDCU.64 UR22, c[0x0][0x348] ;  /* 0x00006900ff1677ac */ /* 0x000ea20008000a00 */
[----:B------:R-:W-:Y:S01]  /*1560*/  UMOV UR6, URZ ;  /* 0x000000ff00067c82 */ /* 0x000fe20008000000 */
[----:B-1----:R-:W-:-:S04]  /*1570*/  UIADD3 UR5, UPT, UPT, UR13, 0x3f, URZ ;  /* 0x0000003f0d057890 */ /* 0x002fc8000fffe0ff */
[----:B------:R-:W-:-:S04]  /*1580*/  USHF.R.S32.HI UR4, URZ, 0x1f, UR5 ;  /* 0x0000001fff047899 */ /* 0x000fc80008011405 */
[----:B------:R-:W-:-:S04]  /*1590*/  ULEA.HI UR4, UR4, UR5, URZ, 0x6 ;  /* 0x0000000504047291 */ /* 0x000fc8000f8f30ff */
[----:B------:R-:W-:Y:S02]  /*15a0*/  USHF.R.S32.HI UR15, URZ, 0x6, UR4 ;  /* 0x00000006ff0f7899 */ /* 0x000fe40008011404 */
[----:B------:R-:W-:Y:S02]  /*15b0*/  UIADD3 UR4, UPT, UPT, UR13, -0x1, URZ ;  /* 0xffffffff0d047890 */ /* 0x000fe4000fffe0ff */
[----:B------:R-:W-:Y:S02]  /*15c0*/  UISETP.LT.U32.AND UP0, UPT, UR15, 0xc, UPT ;  /* 0x0000000c0f00788c */ /* 0x000fe4000bf01070 */
[----:B------:R-:W-:Y:S02]  /*15d0*/  UISETP.GE.U32.AND UP1, UPT, UR4, -0x7f, UPT ;  /* 0xffffff810400788c */ /* 0x000fe4000bf26070 */
[----:B------:R-:W-:Y:S02]  /*15e0*/  USEL UR14, UR15, 0xc, UP0 ;  /* 0x0000000c0f0e7887 */ /* 0x000fe40008000000 */
[----:B------:R-:W-:-:S02]  /*15f0*/  UIADD3 UR13, UPT, UPT, UR13, 0x7e, URZ ;  /* 0x0000007e0d0d7890 */ /* 0x000fc4000fffe0ff */
[----:B------:R-:W-:Y:S02]  /*1600*/  UIADD3 UR5, UPT, UPT, UR14, -0x1, URZ ;  /* 0xffffffff0e057890 */ /* 0x000fe4000fffe0ff */
[----:B------:R-:W-:-:S03]  /*1610*/  UIADD3 UR7, UPT, UPT, UR15, -UR14, URZ ;  /* 0x8000000e0f077290 */ /* 0x000fc6000fffe0ff */
[----:B------:R-:W-:-:S04]  /*1620*/  @UP1 UIADD3 UR5, UPT, UPT, UR14, URZ, URZ ;  /* 0x000000ff0e051290 */ /* 0x000fc8000fffe0ff */
[----:B--2---:R-:W-:-:S12]  /*1630*/  UIADD3 UR5, UPT, UPT, UR5, 0x1, URZ ;  /* 0x0000000105057890 */ /* 0x004fd8000fffe0ff */
.L_x_36:
[----:B------:R-:W-:Y:S01]  /*1640*/  UISETP.NE.AND UP0, UPT, UR37, URZ, UPT ;  /* 0x000000ff2500728c */ /* 0x000fe2000bf05270 */
[----:B------:R-:W1:Y:S08]  /*1650*/  S2UR UR37, SR_CgaCtaId ;  /* 0x00000000002579c3 */ /* 0x000e700000008800 */
[----:B------:R-:W-:Y:S05]  /*1660*/  BRA.U UP0, `(.L_x_19) ;  /* 0x0000000100347547 */ /* 0x000fea000b800000 */
[----:B------:R-:W2:Y:S01]  /*1670*/  S2R R2, SR_CgaCtaId ;  /* 0x0000000000027919 */ /* 0x000ea20000008800 */
[----:B------:R-:W-:-:S04]  /*1680*/  MOV R3, 0x400 ;  /* 0x0000040000037802 */ /* 0x000fc80000000f00 */
[----:B--2---:R-:W-:Y:S02]  /*1690*/  LEA R3, R2, R3, 0x18 ;  /* 0x0000000302037211 */ /* 0x004fe400078ec0ff */
[----:B------:R-:W-:-:S03]  /*16a0*/  SHF.L.U32 R2, R8, 0x1f, RZ ;  /* 0x0000001f08027819 */ /* 0x000fc600000006ff */
[----:B------:R-:W-:-:S04]  /*16b0*/  IMAD R3, R10, 0x8, R3 ;  /* 0x000000080a037824 */ /* 0x000fc800078e0203 */
[----:B------:R-:W2:Y:S02]  /*16c0*/  SYNCS.PHASECHK.TRANS64.TRYWAIT P0, [R3+URZ+0x160], R2 ;  /* 0x00016002030075a7 */ /* 0x000ea400080011ff */
[----:B--2---:R-:W-:Y:S05]  /*16d0*/  @!P0 BRA `(.L_x_20) ;  /* 0x0000004c00988947 */ /* 0x004fea0003800000 */
.L_x_111:
[----:B------:R-:W-:Y:S01]  /*16e0*/  VIADD R10, R10, 0x1 ;  /* 0x000000010a0a7836 */ /* 0x000fe20000000000 */
[----:B------:R2:W-:Y:S04]  /*16f0*/  SYNCS.ARRIVE.TRANS64.A1T0 RZ, [R3+URZ+0x150], RZ ;  /* 0x000150ff03ff79a7 */ /* 0x0005e800081000ff */
[----:B------:R-:W-:-:S04]  /*1700*/  ISETP.NE.AND P0, PT, R10, 0x2, PT ;  /* 0x000000020a00780c */ /* 0x000fc80003f05270 */
[----:B------:R-:W-:Y:S02]  /*1710*/  SEL R10, R10, RZ, P0 ;  /* 0x000000ff0a0a7207 */ /* 0x000fe40000000000 */
[----:B--2---:R-:W-:-:S04]  /*1720*/  SEL R3, RZ, 0x1, P0 ;  /* 0x00000001ff037807 */ /* 0x004fc80000000000 */
[----:B------:R-:W-:-:S07]  /*1730*/  LOP3.LUT R8, R8, R3, RZ, 0x3c, !PT ;  /* 0x0000000308087212 */ /* 0x000fce00078e3cff */
.L_x_19:
[----:B------:R-:W-:Y:S01]  /*1740*/  UMOV UR4, 0x400 ;  /* 0x0000040000047882 */ /* 0x000fe20000000000 */
[----:B------:R-:W-:Y:S01]  /*1750*/  SHF.L.U32 R2, R15, 0x1f, RZ ;  /* 0x0000001f0f027819 */ /* 0x000fe200000006ff */
[----:B-1----:R-:W-:Y:S01]  /*1760*/  ULEA UR4, UR37, UR4, 0x18 ;  /* 0x0000000425047291 */ /* 0x002fe2000f8ec0ff */
[----:B------:R-:W-:Y:S01]  /*1770*/  R2UR UR35, R69 ;  /* 0x00000000452372ca */ /* 0x000fe200000e0000 */
[----:B------:R-:W-:Y:S01]  /*1780*/  UISETP.GE.U32.AND UP0, UPT, UR13, 0x7f, UPT ;  /* 0x0000007f0d00788c */ /* 0x000fe2000bf06070 */
[----:B------:R-:W-:Y:S01]  /*1790*/  R2UR UR11, R63 ;  /* 0x000000003f0b72ca */ /* 0x000fe200000e0000 */
[----:B------:R-:W-:Y:S01]  /*17a0*/  ULEA UR8, UR6, UR4, 0x3 ;  /* 0x0000000406087291 */ /* 0x000fe2000f8e18ff */
[----:B------:R-:W-:-:S08]  /*17b0*/  UMOV UR24, URZ ;  /* 0x000000ff00187c82 */ /* 0x000fd00008000000 */
[----:B------:R1:W2:Y:S01]  /*17c0*/  SYNCS.PHASECHK.TRANS64.TRYWAIT P0, [UR8+0x60], R2 ;  /* 0x00006002ff0075a7 */ /* 0x0002a20008001108 */
[----:B------:R-:W-:Y:S02]  /*17d0*/  USHF.L.U32 UR35, UR35, 0x7, URZ ;  /* 0x0000000723237899 */ /* 0x000fe400080006ff */
[----:B------:R-:W-:Y:S01]  /*17e0*/  USHF.L.U32 UR11, UR11, 0x4, URZ ;  /* 0x000000040b0b7899 */ /* 0x000fe200080006ff */
[----:B------:R-:W-:Y:S11]  /*17f0*/  BRA.U !UP0, `(.L_x_21) ;  /* 0x0000000108a87547 */ /* 0x000ff6000b800000 */
[----:B------:R-:W-:Y:S01]  /*1800*/  UMOV UR16, URZ ;  /* 0x000000ff00107c82 */ /* 0x000fe20008000000 */
[----:B------:R-:W-:-:S05]  /*1810*/  UMOV UR17, UR6 ;  /* 0x0000000600117c82 */ /* 0x000fca0008000000 */
.L_x_26:
[----:B-1----:R-:W-:Y:S01]  /*1820*/  ULEA UR33, UR17, UR4, 0x3 ;  /* 0x0000000411217291 */ /* 0x002fe2000f8e18ff */
[----:B--2---:R-:W-:Y:S01]  /*1830*/  @!P5 MOV R3, 0x4800 ;  /* 0x000048000003d802 */ /* 0x004fe20000000f00 */
[----:B--2---:R-:W-:Y:S10]  /*1840*/  @P0 BRA `(.L_x_22) ;  /* 0x00000000000c0947 */ /* 0x004ff40003800000 */
[----:B------:R-:W-:-:S04]  /*1850*/  SHF.L.U32 R5, R15, 0x1f, RZ ;  /* 0x0000001f0f057819 */ /* 0x000fc800000006ff */
[----:B------:R-:W2:Y:S02]  /*1860*/  SYNCS.PHASECHK.TRANS64.TRYWAIT P0, [UR33+0x60], R5 ;  /* 0x00006005ff0075a7 */ /* 0x000ea40008001121 */
[----:B--2---:R-:W-:Y:S05]  /*1870*/  @!P0 BRA `(.L_x_23) ;  /* 0x0000004c00448947 */ /* 0x004fea0003800000 */
.L_x_22:
[----:B------:R2:W-:Y:S01]  /*1880*/  @!P5 SYNCS.ARRIVE.TRANS64 RZ, [UR33], R3 ;  /* 0x00000003ffffd9a7 */ /* 0x0005e20008000021 */
[----:B------:R-:W-:Y:S04]  /*1890*/  BSSY.RECONVERGENT B0, `(.L_x_24) ;  /* 0x0000003000007945 */ /* 0x000fe80003800200 */
[----:B------:R-:W-:Y:S05]  /*18a0*/  @P4 BRA `(.L_x_25) ;  /* 0x0000000000044947 */ /* 0x000fea0003800000 */
[----:B------:R-:W-:Y:S05]  /*18b0*/  BPT.TRAP 0x1 ;  /* 0x000000040000795c */ /* 0x000fea0000300000 */
.L_x_25:
[----:B------:R-:W-:Y:S05]  /*18c0*/  BSYNC.RECONVERGENT B0 ;  /* 0x0000000000007941 */ /* 0x000fea0003800200 */
.L_x_24:
[----:B------:R-:W-:Y:S02]  /*18d0*/  UIADD3 UR6, UPT, UPT, UR17, 0x1, URZ ;  /* 0x0000000111067890 */ /* 0x000fe4000fffe0ff */
[----:B------:R-:W-:Y:S02]  /*18e0*/  ULEA UR32, UR17, UR4, 0xe ;  /* 0x0000000411207291 */ /* 0x000fe4000f8e70ff */
[----:B------:R-:W-:Y:S02]  /*18f0*/  UISETP.NE.AND UP0, UPT, UR6, 0xc, UPT ;  /* 0x0000000c0600788c */ /* 0x000fe4000bf05270 */
[----:B------:R-:W-:Y:S02]  /*1900*/  UIADD3 UR26, UP1, UPT, UR22, 0x80, URZ ;  /* 0x00000080161a7890 */ /* 0x000fe4000ff3e0ff */
[----:B------:R-:W-:Y:S02]  /*1910*/  USEL UR9, URZ, 0x1, UP0 ;  /* 0x00000001ff097887 */ /* 0x000fe40008000000 */
[----:B------:R-:W-:-:S02]  /*1920*/  USEL UR6, UR6, URZ, UP0 ;  /* 0x000000ff06067287 */ /* 0x000fc40008000000 */
[----:B------:R-:W-:Y:S02]  /*1930*/  UIADD3 UR20, UP0, UPT, UR22, 0x180, URZ ;  /* 0x0000018016147890 */ /* 0x000fe4000ff1e0ff */
[----:B------:R-:W-:Y:S01]  /*1940*/  ULEA UR8, UR6, UR4, 0x3 ;  /* 0x0000000406087291 */ /* 0x000fe2000f8e18ff */
[----:B------:R-:W-:Y:S01]  /*1950*/  LOP3.LUT R15, R15, UR9, RZ, 0x3c, !PT ;  /* 0x000000090f0f7c12 */ /* 0x000fe2000f8e3cff */
[----:B------:R-:W-:Y:S02]  /*1960*/  USHF.L.U32 UR34, UR16, 0x6, URZ ;  /* 0x0000000610227899 */ /* 0x000fe400080006ff */
[----:B------:R-:W-:Y:S01]  /*1970*/  UIADD3.X UR27, UPT, UPT, URZ, UR23, URZ, UP1, !UPT ;  /* 0x00000017ff1b7290 */ /* 0x000fe20008ffe4ff */
[----:B-1----:R-:W-:Y:S01]  /*1980*/  SHF.L.U32 R2, R15, 0x1f, RZ ;  /* 0x0000001f0f027819 */ /* 0x002fe200000006ff */
[----:B------:R-:W-:Y:S02]  /*1990*/  UIADD3 UR32, UPT, UPT, UR32, 0x2300, URZ ;  /* 0x0000230020207890 */ /* 0x000fe4000fffe0ff */
[----:B------:R-:W-:Y:S01]  /*19a0*/  UIADD3.X UR21, UPT, UPT, URZ, UR23, URZ, UP0, !UPT ;  /* 0x00000017ff157290 */ /* 0x000fe200087fe4ff */
[----:B------:R1:W1:Y:S01]  /*19b0*/  SYNCS.PHASECHK.TRANS64.TRYWAIT P0, [UR8+0x60], R2 ;  /* 0x00006002ff0075a7 */ /* 0x0002620008001108 */
[----:B------:R-:W-:Y:S01]  /*19c0*/  ULEA UR8, UR17, UR4, 0xb ;  /* 0x0000000411087291 */ /* 0x000fe2000f8e58ff */
[----:B------:R-:W-:Y:S01]  /*19d0*/  UMOV UR18, 0x0 ;  /* 0x0000000000127882 */ /* 0x000fe20000000000 */
[----:B------:R-:W-:-:S02]  /*19e0*/  UMOV UR19, 0x10000000 ;  /* 0x1000000000137882 */ /* 0x000fc40000000000 */
[----:B------:R-:W-:Y:S01]  /*19f0*/  UIADD3 UR8, UPT, UPT, UR8, 0x32300, URZ ;  /* 0x0003230008087890 */ /* 0x000fe2000fffe0ff */
[----:B------:R1:W-:Y:S01]  /*1a00*/  UTMALDG.3D [UR32], [UR26], desc[UR18] ;  /* 0x000012201a0075b4 */ /* 0x0003e20008011000 */
[----:B------:R-:W-:Y:S01]  /*1a10*/  UMOV UR12, UR36 ;  /* 0x00000024000c7c82 */ /* 0x000fe20008000000 */
[----:B------:R-:W-:Y:S01]  /*1a20*/  UMOV UR9, UR33 ;  /* 0x0000002100097c82 */ /* 0x000fe20008000000 */
[----:B------:R-:W-:Y:S01]  /*1a30*/  UMOV UR10, UR34 ;  /* 0x00000022000a7c82 */ /* 0x000fe20008000000 */
[----:B------:R-:W-:Y:S01]  /*1a40*/  UIADD3 UR16, UPT, UPT, UR16, 0x1, URZ ;  /* 0x0000000110107890 */ /* 0x000fe2000fffe0ff */
[----:B------:R-:W-:Y:S01]  /*1a50*/  UMOV UR24, UR5 ;  /* 0x0000000500187c82 */ /* 0x000fe20008000000 */
[----:B------:R-:W-:Y:S02]  /*1a60*/  UMOV UR17, UR6 ;  /* 0x0000000600117c82 */ /* 0x000fe40008000000 */
[----:B------:R1:W-:Y:S01]  /*1a70*/  UTMALDG.3D [UR8], [UR20], desc[UR18] ;  /* 0x00001208140075b4 */ /* 0x0003e20008011000 */
[----:B------:R-:W-:-:S09]  /*1a80*/  UISETP.NE.AND UP0, UPT, UR16, UR5, UPT ;  /* 0x000000051000728c */ /* 0x000fd2000bf05270 */
[----:B------:R-:W-:Y:S05]  /*1a90*/  BRA.U UP0, `(.L_x_26) ;  /* 0xfffffffd00607547 */ /* 0x000fea000b83ffff */
.L_x_21:
[----:B-1----:R-:W-:Y:S01]  /*1aa0*/  ULEA UR8, UR6, UR4, 0x3 ;  /* 0x0000000406087291 */ /* 0x002fe2000f8e18ff */
[----:B------:R-:W-:Y:S01]  /*1ab0*/  SHF.L.U32 R2, R15, 0x1f, RZ ;  /* 0x0000001f0f027819 */ /* 0x000fe200000006ff */
[----:B------:R-:W-:Y:S01]  /*1ac0*/  @!P1 SYNCS.ARRIVE.TRANS64.A1T0 RZ, [UR4+0xe8], RZ ;  /* 0x0000e8ffffff99a7 */ /* 0x000fe20008100004 */
[----:B------:R-:W-:-:S06]  /*1ad0*/  UISETP.GT.AND UP0, UPT, UR15, UR14, UPT ;  /* 0x0000000e0f00728c */ /* 0x000fcc000bf04270 */
[----:B--2---:R1:W2:Y:S03]  /*1ae0*/  SYNCS.PHASECHK.TRANS64.TRYWAIT P0, [UR8+0x60], R2 ;  /* 0x00006002ff0075a7 */ /* 0x0042a60008001108 */
[----:B------:R-:W-:Y:S05]  /*1af0*/  BRA.U !UP0, `(.L_x_27) ;  /* 0x0000000108ac7547 */ /* 0x000fea000b800000 */
[----:B------:R-:W-:Y:S01]  /*1b00*/  UIADD3 UR21, UPT, UPT, UR7, UR24, URZ ;  /* 0x0000001807157290 */ /* 0x000fe2000fffe0ff */
[----:B------:R-:W-:-:S11]  /*1b10*/  UMOV UR25, UR6 ;  /* 0x0000000600197c82 */ /* 0x000fd60008000000 */
.L_x_32:
[----:B-1----:R-:W-:Y:S01]  /*1b20*/  ULEA UR17, UR25, UR4, 0x3 ;  /* 0x0000000419117291 */ /* 0x002fe2000f8e18ff */
[----:B--2---:R-:W-:Y:S01]  /*1b30*/  @!P5 MOV R3, 0x4800 ;  /* 0x000048000003d802 */ /* 0x004fe20000000f00 */
[----:B--2---:R-:W-:Y:S10]  /*1b40*/  @P0 BRA `(.L_x_28) ;  /* 0x00000000000c0947 */ /* 0x004ff40003800000 */
[----:B------:R-:W-:-:S04]  /*1b50*/  SHF.L.U32 R5, R15, 0x1f, RZ ;  /* 0x0000001f0f057819 */ /* 0x000fc800000006ff */
[----:B------:R-:W2:Y:S02]  /*1b60*/  SYNCS.PHASECHK.TRANS64.TRYWAIT P0, [UR17+0x60], R5 ;  /* 0x00006005ff0075a7 */ /* 0x000ea40008001111 */
[----:B--2---:R-:W-:Y:S05]  /*1b70*/  @!P0 BRA `(.L_x_29) ;  /* 0x00000048009c8947 */ /* 0x004fea0003800000 */
.L_x_28:
[----:B------:R2:W-:Y:S01]  /*1b80*/  @!P5 SYNCS.ARRIVE.TRANS64 RZ, [UR17], R3 ;  /* 0x00000003ffffd9a7 */ /* 0x0005e20008000011 */
[----:B------:R-:W-:Y:S04]  /*1b90*/  BSSY.RECONVERGENT B0, `(.L_x_30) ;  /* 0x0000003000007945 */ /* 0x000fe80003800200 */
[----:B------:R-:W-:Y:S05]  /*1ba0*/  @P4 BRA `(.L_x_31) ;  /* 0x0000000000044947 */ /* 0x000fea0003800000 */
[----:B------:R-:W-:Y:S05]  /*1bb0*/  BPT.TRAP 0x1 ;  /* 0x000000040000795c */ /* 0x000fea0000300000 */
.L_x_31:
[----:B------:R-:W-:Y:S05]  /*1bc0*/  BSYNC.RECONVERGENT B0 ;  /* 0x0000000000007941 */ /* 0x000fea0003800200 */
.L_x_30:
        /* <DEDUP_REMOVED lines=10> */
[----:B------:R-:W-:Y:S01]  /*1c70*/  UIADD3 UR16, UPT, UPT, UR16, 0x2300, URZ ;  /* 0x0000230010107890 */ /* 0x000fe2000fffe0ff */
[----:B-1----:R-:W-:Y:S01]  /*1c80*/  SHF.L.U32 R2, R15, 0x1f, RZ ;  /* 0x0000001f0f027819 */ /* 0x002fe200000006ff */
[----:B------:R-:W-:Y:S02]  /*1c90*/  UIADD3.X UR31, UPT, UPT, URZ, UR23, URZ, UP1, !UPT ;  /* 0x00000017ff1f7290 */ /* 0x000fe40008ffe4ff */
[----:B------:R-:W-:Y:S01]  /*1ca0*/  UIADD3.X UR29, UPT, UPT, URZ, UR23, URZ, UP0, !UPT ;  /* 0x00000017ff1d7290 */ /* 0x000fe200087fe4ff */
[----:B------:R1:W1:Y:S01]  /*1cb0*/  SYNCS.PHASECHK.TRANS64.TRYWAIT P0, [UR8+0x60], R2 ;  /* 0x00006002ff0075a7 */ /* 0x0002620008001108 */
[----:B------:R-:W-:Y:S01]  /*1cc0*/  ULEA UR8, UR25, UR4, 0xb ;  /* 0x0000000419087291 */ /* 0x000fe2000f8e58ff */
[----:B------:R-:W-:Y:S01]  /*1cd0*/  UMOV UR26, 0x0 ;  /* 0x00000000001a7882 */ /* 0x000fe20000000000 */
[----:B------:R-:W-:-:S02]  /*1ce0*/  UMOV UR27, 0x10000000 ;  /* 0x10000000001b7882 */ /* 0x000fc40000000000 */
[----:B------:R-:W-:Y:S01]  /*1cf0*/  UIADD3 UR8, UPT, UPT, UR8, 0x32300, URZ ;  /* 0x0003230008087890 */ /* 0x000fe2000fffe0ff */
[----:B------:R-:W-:Y:S01]  /*1d00*/  UMOV UR19, UR35 ;  /* 0x0000002300137c82 */ /* 0x000fe20008000000 */
[----:B------:R-:W-:Y:S01]  /*1d10*/  UMOV UR20, UR36 ;  /* 0x0000002400147c82 */ /* 0x000fe20008000000 */
[----:B------:R-:W-:Y:S01]  /*1d20*/  UMOV UR12, UR36 ;  /* 0x00000024000c7c82 */ /* 0x000fe20008000000 */
[----:B------:R-:W-:Y:S01]  /*1d30*/  UMOV UR9, UR17 ;  /* 0x0000001100097c82 */ /* 0x000fe20008000000 */
[----:B------:R-:W-:Y:S01]  /*1d40*/  UMOV UR10, UR18 ;  /* 0x00000012000a7c82 */ /* 0x000fe20008000000 */
[----:B------:R1:W-:Y:S01]  /*1d50*/  UTMALDG.3D [UR16], [UR30], desc[UR26] ;  /* 0x00001a101e0075b4 */ /* 0x0003e20008011000 */
[----:B------:R-:W-:Y:S01]  /*1d60*/  UIADD3 UR24, UPT, UPT, UR24, 0x1, URZ ;  /* 0x0000000118187890 */ /* 0x000fe2000fffe0ff */
[----:B------:R-:W-:-:S03]  /*1d70*/  UMOV UR25, UR6 ;  /* 0x0000000600197c82 */ /* 0x000fc60008000000 */
[----:B------:R-:W-:Y:S01]  /*1d80*/  UISETP.NE.AND UP0, UPT, UR24, UR21, UPT ;  /* 0x000000151800728c */ /* 0x000fe2000bf05270 */
[----:B------:R1:W-:Y:S08]  /*1d90*/  UTMALDG.3D [UR8], [UR28], desc[UR26] ;  /* 0x00001a081c0075b4 */ /* 0x0003f00008011000 */
[----:B------:R-:W-:Y:S05]  /*1da0*/  BRA.U UP0, `(.L_x_32) ;  /* 0xfffffffd005c7547 */ /* 0x000fea000b83ffff */
.L_x_27:
[----:B-1----:R-:W-:Y:S01]  /*1db0*/  LEA R2, R14, UR4, 0x3 ;  /* 0x000000040e027c11 */ /* 0x002fe2000f8e18ff */
[----:B------:R-:W-:Y:S01]  /*1dc0*/  NOP ;  /* 0x0000000000007918 */ /* 0x000fe20000000000 */
[----:B--2---:R-:W-:Y:S02]  /*1dd0*/  SHF.L.U32 R3, R12, 0x1f, RZ ;  /* 0x0000001f0c037819 */ /* 0x004fe400000006ff */
[----:B------:R-:W-:Y:S02]  /*1de0*/  LEA R4, R14, UR4, 0x4 ;  /* 0x000000040e047c11 */ /* 0x000fe4000f8e20ff */
[----:B------:R-:W1:Y:S02]  /*1df0*/  SYNCS.PHASECHK.TRANS64.TRYWAIT P0, [R2+URZ+0xf0], R3 ;  /* 0x0000f003020075a7 */ /* 0x000e6400080011ff */
[----:B-1----:R-:W-:Y:S05]  /*1e00*/  @!P0 BRA `(.L_x_33) ;  /* 0x0000004800108947 */ /* 0x002fea0003800000 */
.L_x_114:
[----:B------:R-:W2:Y:S01]  /*1e10*/  LDS.128 R4, [R4+0x180] ;  /* 0x0001800004047984 */ /* 0x000ea20000000c00 */
[----:B---3--:R-:W-:Y:S01]  /*1e20*/  ISETP.GE.AND P0, PT, R26, 0x1, PT ;  /* 0x000000011a00780c */ /* 0x008fe20003f06270 */
[----:B-1----:R-:W-:Y:S01]  /*1e30*/  VIADD R2, R2, 0x100 ;  /* 0x0000010002027836 */ /* 0x002fe20000000000 */
[----:B------:R-:W-:Y:S01]  /*1e40*/  @!PT LDS RZ, [RZ] ;  /* 0x00000000fffff984 */ /* 0x000fe20000000800 */
[----:B------:R-:W-:Y:S01]  /*1e50*/  @!PT LDS RZ, [RZ] ;  /* 0x00000000fffff984 */ /* 0x000fe20000000800 */
[----:B------:R-:W-:Y:S01]  /*1e60*/  @!PT LDS RZ, [RZ] ;  /* 0x00000000fffff984 */ /* 0x000fe20000000800 */
[----:B------:R-:W-:Y:S01]  /*1e70*/  @!PT LDS RZ, [RZ] ;  /* 0x00000000fffff984 */ /* 0x000fe20000000800 */
[----:B------:R1:W-:Y:S06]  /*1e80*/  MEMBAR.ALL.CTA ;  /* 0x0000000000007992 */ /* 0x0003ec0000008000 */
[----:B-1----:R-:W1:Y:S01]  /*1e90*/  FENCE.VIEW.ASYNC.S ;  /* 0x00000000000073c6 */ /* 0x002e620000000000 */
[----:B------:R-:W-:-:S04]  /*1ea0*/  PRMT R2, RZ, 0x654, R2 ;  /* 0x00000654ff027816 */ /* 0x000fc80000000002 */
[----:B-1----:R1:W-:Y:S01]  /*1eb0*/  SYNCS.ARRIVE.TRANS64.RED.A1T0 RZ, [R2+URZ], RZ ;  /* 0x000000ff02ff79a7 */ /* 0x0023e200081004ff */
[----:B--2---:R-:W-:-:S13]  /*1ec0*/  LOP3.LUT P2, RZ, R6, 0x1, RZ, 0xc0, !PT ;  /* 0x0000000106ff7812 */ /* 0x004fda000784c0ff */
[----:B------:R-:W-:Y:S01]  /*1ed0*/  @P2 SHF.R.U32.HI R3, RZ, 0x10, R5 ;  /* 0x00000010ff032819 */ /* 0x000fe20000011605 */
[----:B------:R-:W-:Y:S01]  /*1ee0*/  VOTEU.ANY UP0, P2 ;  /* 0x0000000000ff7886 */ /* 0x000fe20001000100 */
[----:B------:R-:W-:Y:S02]  /*1ef0*/  @P2 MOV R13, R4 ;  /* 0x00000004000d2202 */ /* 0x000fe40000000f00 */
[----:B------:R-:W-:Y:S02]  /*1f00*/  @P2 R2UR.BROADCAST UR8, R3 ;  /* 0x00000000030822ca */ /* 0x000fe400008e0000 */
[----:B------:R-:W-:-:S11]  /*1f10*/  @P2 LOP3.LUT R11, R5, 0xffff, RZ, 0xc0, !PT ;  /* 0x0000ffff050b2812 */ /* 0x000fd600078ec0ff */
[----:B------:R-:W-:Y:S01]  /*1f20*/  @UP0 UMOV UR36, UR8 ;  /* 0x0000000800240c82 */ /* 0x000fe20008000000 */
[----:B-1----:R-:W-:Y:S05]  /*1f30*/  @!P0 BRA `(.L_x_34) ;  /* 0x0000000000b88947 */ /* 0x002fea0003800000 */
[----:B------:R-:W4:Y:S01]  /*1f40*/  LDC.64 R4, c[0x0][0xb18] ;  /* 0x0002c600ff047b82 */ /* 0x000f220000000a00 */
[----:B------:R-:W-:-:S07]  /*1f50*/  ISETP.NE.AND P3, PT, R26, 0x1, PT ;  /* 0x000000011a00780c */ /* 0x000fce0003f65270 */
[----:B------:R-:W1:Y:S08]  /*1f60*/  LDC.64 R6, c[0x0][0xb10] ;  /* 0x0002c400ff067b82 */ /* 0x000e700000000a00 */
[----:B------:R-:W2:Y:S08]  /*1f70*/  LDC R16, c[0x0][0xb20] ;  /* 0x0002c800ff107b82 */ /* 0x000eb00000000800 */
[----:B------:R-:W3:Y:S01]  /*1f80*/  LDC R18, c[0x0][0xb0c] ;  /* 0x0002c300ff127b82 */ /* 0x000ee20000000800 */
[----:B----4-:R-:W-:Y:S01]  /*1f90*/  IMAD.HI.U32 R17, R0, R5, RZ ;  /* 0x0000000500117227 */ /* 0x010fe200078e00ff */
[----:B------:R-:W-:-:S03]  /*1fa0*/  ISETP.NE.AND P0, PT, R4, 0x1, PT ;  /* 0x000000010400780c */ /* 0x000fc60003f05270 */
[----:B------:R-:W-:-:S03]  /*1fb0*/  IMAD.HI.U32 R5, R11, R5, RZ ;  /* 0x000000050b057227 */ /* 0x000fc600078e00ff */
[----:B------:R-:W4:Y:S01]  /*1fc0*/  LDC.64 R2, c[0x0][0xb28] ;  /* 0x0002ca00ff027b82 */ /* 0x000f220000000a00 */
[----:B-1----:R-:W-:-:S04]  /*1fd0*/  IMAD.HI.U32 R20, R9, R6, RZ ;  /* 0x0000000609147227 */ /* 0x002fc800078e00ff */
[----:B------:R-:W-:Y:S01]  /*1fe0*/  IMAD.HI.U32 R22, R13, R6, RZ ;  /* 0x000000060d167227 */ /* 0x000fe200078e00ff */
[----:B------:R-:W-:Y:S02]  /*1ff0*/  SHF.R.U32.HI R20, RZ, R7, R20 ;  /* 0x00000007ff147219 */ /* 0x000fe40000011614 */
[-C--:B--2---:R-:W-:Y:S02]  /*2000*/  SHF.R.U32.HI R17, RZ, R16.reuse, R17 ;  /* 0x00000010ff117219 */ /* 0x084fe40000011611 */
[----:B------:R-:W-:Y:S02]  /*2010*/  SHF.R.U32.HI R16, RZ, R16, R5 ;  /* 0x00000010ff107219 */ /* 0x000fe40000011605 */
[----:B------:R-:W-:Y:S02]  /*2020*/  SEL R17, R0, R17, !P0 ;  /* 0x0000001100117207 */ /* 0x000fe40004000000 */
[----:B------:R-:W-:Y:S02]  /*2030*/  SHF.R.U32.HI R22, RZ, R7, R22 ;  /* 0x00000007ff167219 */ /* 0x000fe40000011616 */
[----:B---3--:R-:W-:-:S02]  /*2040*/  ISETP.NE.AND P1, PT, R18, 0x1, PT ;  /* 0x000000011200780c */ /* 0x008fc40003f25270 */
[----:B------:R-:W-:Y:S02]  /*2050*/  SEL R5, R11, R16, !P0 ;  /* 0x000000100b057207 */ /* 0x000fe40004000000 */
[----:B------:R-:W-:Y:S02]  /*2060*/  SEL R19, R9, R20, !P1 ;  /* 0x0000001409137207 */ /* 0x000fe40004800000 */
[----:B------:R-:W-:Y:S01]  /*2070*/  SEL R7, R13, R22, !P1 ;  /* 0x000000160d077207 */ /* 0x000fe20004800000 */
[----:B----4-:R-:W-:-:S04]  /*2080*/  IMAD.HI.U32 R20, R17, R2, RZ ;  /* 0x0000000211147227 */ /* 0x010fc800078e00ff */
        /* <DEDUP_REMOVED lines=10> */
[----:B------:R-:W-:-:S04]  /*2130*/  @!P0 IMAD.HI.U32 R16, R7, R2, RZ ;  /* 0x0000000207108227 */ /* 0x000fc800078e00ff */
[----:B------:R-:W-:Y:S01]  /*2140*/  IMAD.MOV R2, RZ, RZ, -R6 ;  /* 0x000000ffff027224 */ /* 0x000fe200078e0a06 */
[----:B------:R-:W-:-:S03]  /*2150*/  @!P0 SHF.R.U32.HI R16, RZ, R3, R16 ;  /* 0x00000003ff108219 */ /* 0x000fc60000011610 */
[----:B------:R-:W-:Y:S01]  /*2160*/  IMAD R2, R26, R2, R5 ;  /* 0x000000021a027224 */ /* 0x000fe200078e0205 */
        /* <DEDUP_REMOVED lines=11> */
.L_x_34:
[----:B------:R-:W1:Y:S02]  /*2220*/  LDCU UR8, c[0x0][0xb30] ;  /* 0x00016600ff0877ac */ /* 0x000e640008000800 */
[----:B-1----:R-:W-:-:S09]  /*2230*/  UISETP.NE.AND UP0, UPT, UR8, 0x1, UPT ;  /* 0x000000010800788c */ /* 0x002fd2000bf05270 */
[----:B------:R-:W-:Y:S05]  /*2240*/  BRA.U UP0, `(.L_x_35) ;  /* 0x0000000100407547 */ /* 0x000fea000b800000 */
[----:B------:R-:W1:Y:S08]  /*2250*/  LDC.64 R4, c[0x0][0xb10] ;  /* 0x0002c400ff047b82 */ /* 0x000e700000000a00 */
[----:B------:R-:W2:Y:S08]  /*2260*/  LDC.64 R2, c[0x0][0xb18] ;  /* 0x0002c600ff027b82 */ /* 0x000eb00000000a00 */
[----:B------:R-:W3:Y:S08]  /*2270*/  LDC R6, c[0x0][0xb20] ;  /* 0x0002c800ff067b82 */ /* 0x000ef00000000800 */
[----:B------:R-:W4:Y:S01]  /*2280*/  LDC R16, c[0x0][0xb0c] ;  /* 0x0002c300ff107b82 */ /* 0x000f220000000800 */
[----:B-1----:R-:W-:-:S05]  /*2290*/  IMAD.HI.U32 R4, R13, R4, RZ ;  /* 0x000000040d047227 */ /* 0x002fca00078e00ff */
[----:B------:R-:W-:Y:S01]  /*22a0*/  SHF.R.U32.HI R4, RZ, R5, R4 ;  /* 0x00000005ff047219 */ /* 0x000fe20000011604 */
[----:B--2---:R-:W-:Y:S01]  /*22b0*/  IMAD.HI.U32 R3, R11, R3, RZ ;  /* 0x000000030b037227 */ /* 0x004fe200078e00ff */
[----:B------:R-:W-:-:S04]  /*22c0*/  ISETP.NE.AND P0, PT, R2, 0x1, PT ;  /* 0x000000010200780c */ /* 0x000fc80003f05270 */
[----:B---3--:R-:W-:-:S04]  /*22d0*/  SHF.R.U32.HI R6, RZ, R6, R3 ;  /* 0x00000006ff067219 */ /* 0x008fc80000011603 */
[----:B------:R-:W-:Y:S02]  /*22e0*/  SEL R3, R11, R6, !P0 ;  /* 0x000000060b037207 */ /* 0x000fe40004000000 */
[----:B----4-:R-:W-:-:S04]  /*22f0*/  ISETP.NE.AND P1, PT, R16, 0x1, PT ;  /* 0x000000011000780c */ /* 0x010fc80003f25270 */
[----:B------:R-:W-:-:S05]  /*2300*/  SEL R4, R13, R4, !P1 ;  /* 0x000000040d047207 */ /* 0x000fca0004800000 */
[----:B------:R-:W-:Y:S02]  /*2310*/  IMAD.IADD R5, R3, 0x1, -R4 ;  /* 0x0000000103057824 */ /* 0x000fe400078e0a04 */
[----:B------:R-:W-:Y:S02]  /*2320*/  IMAD.IADD R3, R4, 0x1, -R3 ;  /* 0x0000000104037824 */ /* 0x000fe400078e0a03 */
[----:B------:R-:W-:Y:S02]  /*2330*/  IMAD R13, R5, R16, R13 ;  /* 0x00000010050d7224 */ /* 0x000fe400078e020d */
[----:B------:R-:W-:-:S07]  /*2340*/  IMAD R11, R3, R2, R11 ;  /* 0x00000002030b7224 */ /* 0x000fce00078e020b */
.L_x_35:
[----:B------:R-:W-:Y:S01]  /*2350*/  VIADD R14, R14, 0x1 ;  /* 0x000000010e0e7836 */ /* 0x000fe20000000000 */
[----:B------:R-:W-:Y:S01]  /*2360*/  PLOP3.LUT P1, PT, PT, PT, PT, 0x80, 0x8 ;  /* 0x000000000008781c */ /* 0x000fe20003f2f070 */
[----:B------:R-:W-:Y:S02]  /*2370*/  IMAD.IADD R69, R13, 0x1, R68 ;  /* 0x000000010d457824 */ /* 0x000fe400078e0244 */
[----:B------:R-:W-:Y:S01]  /*2380*/  IMAD.IADD R63, R11, 0x1, R62 ;  /* 0x000000010b3f7824 */ /* 0x000fe200078e023e */
[----:B------:R-:W-:-:S04]  /*2390*/  ISETP.NE.AND P0, PT, R14, 0x2, PT ;  /* 0x000000020e00780c */ /* 0x000fc80003f05270 */
[----:B------:R-:W-:Y:S02]  /*23a0*/  SEL R3, RZ, 0x1, P0 ;  /* 0x00000001ff037807 */ /* 0x000fe40000000000 */
[----:B------:R-:W-:Y:S02]  /*23b0*/  SEL R14, R14, RZ, P0 ;  /* 0x000000ff0e0e7207 */ /* 0x000fe40000000000 */
[----:B------:R-:W-:Y:S01]  /*23c0*/  LOP3.LUT R12, R12, R3, RZ, 0x3c, !PT ;  /* 0x000000030c0c7212 */ /* 0x000fe200078e3cff */
[----:B------:R-:W-:Y:S06]  /*23d0*/  @P2 BRA `(.L_x_36) ;  /* 0xfffffff000982947 */ /* 0x000fec000383ffff */
[----:B------:R-:W-:Y:S01]  /*23e0*/  UIADD3 UR4, UPT, UPT, UR4, 0x60, URZ ;  /* 0x0000006004047890 */ /* 0x000fe2000fffe0ff */
[----:B------:R-:W-:-:S03]  /*23f0*/  SHF.L.U32 R3, R15, 0x1f, RZ ;  /* 0x0000001f0f037819 */ /* 0x000fc600000006ff */
[----:B------:R-:W-:-:S09]  /*2400*/  ULEA UR5, UR6, UR4, 0x3 ;  /* 0x0000000406057291 */ /* 0x000fd2000f8e18ff */
[----:B------:R-:W1:Y:S02]  /*2410*/  SYNCS.PHASECHK.TRANS64.TRYWAIT P0, [UR5], R3 ;  /* 0x00000003ff0075a7 */ /* 0x000e640008001105 */
[----:B-1----:R-:W-:Y:S05]  /*2420*/  @!P0 BRA `(.L_x_37) ;  /* 0x00000040009c8947 */ /* 0x002fea0003800000 */
.L_x_116:
[----:B------:R-:W-:-:S04]  /*2430*/  UIADD3 UR6, UPT, UPT, UR6, 0x1, URZ ;  /* 0x0000000106067890 */ /* 0x000fc8000fffe0ff */
[----:B------:R-:W-:-:S04]  /*2440*/  UISETP.NE.AND UP0, UPT, UR6, 0xc, UPT ;  /* 0x0000000c0600788c */ /* 0x000fc8000bf05270 */
[----:B------:R-:W-:Y:S02]  /*2450*/  USEL UR7, URZ, 0x1, UP0 ;  /* 0x00000001ff077887 */ /* 0x000fe40008000000 */
[----:B------:R-:W-:-:S04]  /*2460*/  USEL UR6, UR6, URZ, UP0 ;  /* 0x000000ff06067287 */ /* 0x000fc80008000000 */
[----:B------:R-:W-:Y:S01]  /*2470*/  ULEA UR5, UR6, UR4, 0x3 ;  /* 0x0000000406057291 */ /* 0x000fe2000f8e18ff */
[----:B------:R-:W-:-:S04]  /*2480*/  LOP3.LUT R2, R15, UR7, RZ, 0x3c, !PT ;  /* 0x000000070f027c12 */ /* 0x000fc8000f8e3cff */
[----:B-1----:R-:W-:-:S04]  /*2490*/  SHF.L.U32 R3, R2, 0x1f, RZ ;  /* 0x0000001f02037819 */ /* 0x002fc800000006ff */
[----:B------:R-:W1:Y:S02]  /*24a0*/  SYNCS.PHASECHK.TRANS64.TRYWAIT P0, [UR5], R3 ;  /* 0x00000003ff0075a7 */ /* 0x000e640008001105 */
[----:B-1----:R-:W-:Y:S05]  /*24b0*/  @!P0 BRA `(.L_x_38) ;  /* 0x0000004000908947 */ /* 0x002fea0003800000 */
.L_x_118:
        /* <DEDUP_REMOVED lines=9> */
.L_x_120:
        /* <DEDUP_REMOVED lines=9> */
.L_x_122:
        /* <DEDUP_REMOVED lines=9> */
.L_x_124:
        /* <DEDUP_REMOVED lines=9> */
.L_x_126:
        /* <DEDUP_REMOVED lines=9> */
.L_x_128:
        /* <DEDUP_REMOVED lines=9> */
.L_x_130:
        /* <DEDUP_REMOVED lines=9> */
.L_x_132:
        /* <DEDUP_REMOVED lines=9> */
.L_x_134:
        /* <DEDUP_REMOVED lines=9> */
.L_x_136:
[----:B------:R-:W-:-:S04]  /*29d0*/  UIADD3 UR6, UPT, UPT, UR6, 0x1, URZ ;  /* 0x0000000106067890 */ /* 0x000fc8000fffe0ff */
[----:B------:R-:W-:-:S04]  /*29e0*/  UISETP.NE.AND UP0, UPT, UR6, 0xc, UPT ;  /* 0x0000000c0600788c */ /* 0x000fc8000bf05270 */
[----:B------:R-:W-:Y:S02]  /*29f0*/  USEL UR5, URZ, 0x1, UP0 ;  /* 0x00000001ff057887 */ /* 0x000fe40008000000 */
[----:B------:R-:W-:-:S04]  /*2a00*/  USEL UR6, UR6, URZ, UP0 ;  /* 0x000000ff06067287 */ /* 0x000fc80008000000 */
[----:B------:R-:W-:Y:S01]  /*2a10*/  ULEA UR6, UR6, UR4, 0x3 ;  /* 0x0000000406067291 */ /* 0x000fe2000f8e18ff */
[----:B-1----:R-:W-:-:S04]  /*2a20*/  LOP3.LUT R3, R2, UR5, RZ, 0x3c, !PT ;  /* 0x0000000502037c12 */ /* 0x002fc8000f8e3cff */
[----:B------:R-:W-:Y:S01]  /*2a30*/  SHF.L.U32 R3, R3, 0x1f, RZ ;  /* 0x0000001f03037819 */ /* 0x000fe200000006ff */
[----:B----4-:R-:W-:-:S07]  /*2a40*/  IMAD.U32 R0, RZ, RZ, UR6 ;  /* 0x00000006ff007e24 */ /* 0x010fce000f8e00ff */
.L_x_48:
[----:B-1----:R1:W2:Y:S02]  /*2a50*/  SYNCS.PHASECHK.TRANS64.TRYWAIT P0, [R0+URZ], R3 ;  /* 0x00000003000075a7 */ /* 0x0022a400080011ff */
[----:B--2---:R-:W-:Y:S05]  /*2a60*/  @!P0 NANOSLEEP.SYNCS 0x989680 ;  /* 0x009896800000895d */ /* 0x004fea0003900000 */
[----:B------:R-:W2:Y:S02]  /*2a70*/  @!P0 SYNCS.PHASECHK.TRANS64 P0, [R0+URZ], R3 ;  /* 0x00000003000085a7 */ /* 0x000ea400080010ff */
[----:B--2---:R-:W-:Y:S05]  /*2a80*/  @P0 EXIT ;  /* 0x000000000000094d */ /* 0x004fea0003800000 */
[----:B------:R-:W-:Y:S05]  /*2a90*/  BRA `(.L_x_48) ;  /* 0xfffffffc00ec7947 */ /* 0x000fea000383ffff */
.L_x_18:
[----:B------:R-:W-:-:S04]  /*2aa0*/  UISETP.NE.AND UP1, UPT, UR37, URZ, UPT ;  /* 0x000000ff2500728c */ /* 0x000fc8000bf25270 */
[----:B------:R-:W-:-:S09]  /*2ab0*/  UISETP.NE.OR UP1, UPT, UR8, 0x1, UP1 ;  /* 0x000000010800788c */ /* 0x000fd20008f25670 */
[----:B------:R-:W-:Y:S05]  /*2ac0*/  BRA.U UP1, `(.L_x_49) ;  /* 0x0000000501487547 */ /* 0x000fea000b800000 */
[----:B------:R-:W-:Y:S01]  /*2ad0*/  ISETP.NE.AND P2, PT, R2, RZ, PT ;  /* 0x000000ff0200720c */ /* 0x000fe20003f45270 */
[----:B------:R-:W-:Y:S01]  /*2ae0*/  IMAD.MOV.U32 R12, RZ, RZ, 0x1 ;  /* 0x00000001ff0c7424 */ /* 0x000fe200078e00ff */
[----:B------:R-:W-:Y:S02]  /*2af0*/  CS2R R10, SRZ ;  /* 0x00000000000a7805 */ /* 0x000fe4000001ff00 */
[----:B------:R-:W-:Y:S01]  /*2b00*/  CS2R R8, SRZ ;  /* 0x0000000000087805 */ /* 0x000fe2000001ff00 */
[----:B------:R-:W-:Y:S01]  /*2b10*/  UMOV UR4, 0x400 ;  /* 0x0000040000047882 */ /* 0x000fe20000000000 */
[----:B------:R-:W-:Y:S01]  /*2b20*/  UMOV UR6, URZ ;  /* 0x000000ff00067c82 */ /* 0x000fe20008000000 */
[----:B------:R-:W-:-:S12]  /*2b30*/  ULEA UR37, UR37, UR4, 0x18 ;  /* 0x0000000425257291 */ /* 0x000fd8000f8ec0ff */
.L_x_53:
[----:B------:R-:W-:Y:S02]  /*2b40*/  LEA R0, R8, UR37, 0x3 ;  /* 0x0000002508007c11 */ /* 0x000fe4000f8e18ff */
[----:B------:R-:W-:-:S03]  /*2b50*/  SHF.L.U32 R5, R9, 0x1f, RZ ;  /* 0x0000001f09057819 */ /* 0x000fc600000006ff */
[----:B------:R-:W-:Y:S01]  /*2b60*/  VIADD R4, R0, 0x160 ;  /* 0x0000016000047836 */ /* 0x000fe20000000000 */
[----:B------:R-:W1:Y:S02]  /*2b70*/  SYNCS.PHASECHK.TRANS64.TRYWAIT P0, [R0+URZ+0x150], R5 ;  /* 0x00015005000075a7 */ /* 0x000e6400080011ff */
[----:B-1----:R-:W-:Y:S05]  /*2b80*/  @!P0 BRA `(.L_x_50) ;  /* 0x0000003c00cc8947 */ /* 0x002fea0003800000 */
.L_x_137:
[----:B------:R-:W-:Y:S01]  /*2b90*/  ULEA UR5, UR6, UR37, 0x3 ;  /* 0x0000002506057291 */ /* 0x000fe2000f8e18ff */
[----:B------:R-:W-:Y:S02]  /*2ba0*/  PRMT R4, RZ, 0x654, R4 ;  /* 0x00000654ff047816 */ /* 0x000fe40000000004 */
[----:B-1----:R-:W-:Y:S01]  /*2bb0*/  SHF.L.U32 R5, R12, 0x1f, RZ ;  /* 0x0000001f0c057819 */ /* 0x002fe200000006ff */
[----:B------:R-:W-:Y:S01]  /*2bc0*/  UIADD3 UR4, UPT, UPT, UR5, 0xf0, URZ ;  /* 0x000000f005047890 */ /* 0x000fe2000fffe0ff */
[----:B------:R1:W-:Y:S05]  /*2bd0*/  SYNCS.ARRIVE.TRANS64.RED.A1T0 RZ, [R4+URZ], RZ ;  /* 0x000000ff04ff79a7 */ /* 0x0003ea00081004ff */
[----:B------:R-:W-:Y:S01]  /*2be0*/  IMAD.U32 R7, RZ, RZ, UR4 ;  /* 0x00000004ff077e24 */ /* 0x000fe2000f8e00ff */
[----:B------:R-:W2:Y:S04]  /*2bf0*/  SYNCS.PHASECHK.TRANS64.TRYWAIT P0, [UR5+0x100], R5 ;  /* 0x00010005ff0075a7 */ /* 0x000ea80008001105 */
[----:B------:R-:W-:Y:S01]  /*2c00*/  PRMT R6, R2, 0x654, R7 ;  /* 0x0000065402067816 */ /* 0x000fe20000000007 */
[----:B-1----:R-:W-:Y:S01]  /*2c10*/  @!P2 IMAD.MOV.U32 R4, RZ, RZ, 0x10 ;  /* 0x00000010ff04a424 */ /* 0x002fe200078e00ff */
[----:B--2---:R-:W-:Y:S06]  /*2c20*/  @!P0 BRA `(.L_x_51) ;  /* 0x0000003c00b88947 */ /* 0x004fec0003800000 */
.L_x_139:
[----:B------:R-:W-:Y:S01]  /*2c30*/  ULEA UR4, UR6, UR37, 0x4 ;  /* 0x0000002506047291 */ /* 0x000fe2000f8e20ff */
[----:B------:R-:W-:Y:S01]  /*2c40*/  SEL R3, R6, R3, !P2 ;  /* 0x0000000306037207 */ /* 0x000fe20005000000 */
[----:B------:R-:W-:Y:S01]  /*2c50*/  UIADD3 UR5, UPT, UPT, UR5, 0xf0, URZ ;  /* 0x000000f005057890 */ /* 0x000fe2000fffe0ff */
[----:B-1----:R-:W-:Y:S01]  /*2c60*/  LEA R0, R11, UR37, 0x3 ;  /* 0x000000250b007c11 */ /* 0x002fe2000f8e18ff */
[----:B------:R-:W-:Y:S01]  /*2c70*/  UIADD3 UR4, UPT, UPT, UR4, 0x180, URZ ;  /* 0x0000018004047890 */ /* 0x000fe2000fffe0ff */
[----:B------:R-:W-:Y:S01]  /*2c80*/  SHF.L.U32 R5, R10, 0x1f, RZ ;  /* 0x0000001f0a057819 */ /* 0x000fe200000006ff */
[----:B------:R1:W-:Y:S01]  /*2c90*/  @!P2 SYNCS.ARRIVE.TRANS64.RED RZ, [R3+URZ], R4 ;  /* 0x0000000403ffa9a7 */ /* 0x0003e200080004ff */
[----:B------:R-:W-:Y:S01]  /*2ca0*/  UIADD3 UR6, UPT, UPT, UR6, 0x1, URZ ;  /* 0x0000000106067890 */ /* 0x000fe2000fffe0ff */
[----:B------:R-:W-:-:S03]  /*2cb0*/  VIADD R8, R8, 0x1 ;  /* 0x0000000108087836 */ /* 0x000fc60000000000 */
[----:B------:R-:W-:Y:S02]  /*2cc0*/  UISETP.NE.AND UP0, UPT, UR6, 0x2, UPT ;  /* 0x000000020600788c */ /* 0x000fe4000bf05270 */
[----:B------:R-:W-:Y:S06]  /*2cd0*/  UGETNEXTWORKID.BROADCAST [UR4], [UR5] ;  /* 0x00000000040073ca */ /* 0x000fec0008000100 */
[----:B------:R-:W-:Y:S01]  /*2ce0*/  USEL UR4, URZ, 0x1, UP0 ;  /* 0x00000001ff047887 */ /* 0x000fe20008000000 */
[----:B------:R-:W-:Y:S01]  /*2cf0*/  ISETP.NE.AND P0, PT, R8, 0x2, PT ;  /* 0x000000020800780c */ /* 0x000fe20003f05270 */
[----:B------:R-:W-:Y:S01]  /*2d00*/  USEL UR6, UR6, URZ, UP0 ;  /* 0x000000ff06067287 */ /* 0x000fe20008000000 */
[----:B------:R-:W2:Y:S03]  /*2d10*/  SYNCS.PHASECHK.TRANS64.TRYWAIT P1, [R0+URZ+0xf0], R5 ;  /* 0x0000f005000075a7 */ /* 0x000ea600080211ff */
[----:B------:R-:W-:Y:S01]  /*2d20*/  LOP3.LUT R12, R12, UR4, RZ, 0x3c, !PT ;  /* 0x000000040c0c7c12 */ /* 0x000fe2000f8e3cff */
[----:B-12---:R-:W-:Y:S07]  /*2d30*/  @!P1 BRA `(.L_x_52) ;  /* 0x0000003c008c9947 */ /* 0x006fee0003800000 */
.L_x_140:
[C---:B------:R-:W-:Y:S01]  /*2d40*/  LEA R4, R11.reuse, UR37, 0x4 ;  /* 0x000000250b047c11 */ /* 0x040fe2000f8e20ff */
[----:B-1----:R-:W-:Y:S01]  /*2d50*/  VIADD R0, R0, 0x100 ;  /* 0x0000010000007836 */ /* 0x002fe20000000000 */
[----:B------:R-:W-:Y:S01]  /*2d60*/  SEL R8, R8, RZ, P0 ;  /* 0x000000ff08087207 */ /* 0x000fe20000000000 */
[----:B------:R-:W-:-:S03]  /*2d70*/  VIADD R11, R11, 0x1 ;  /* 0x000000010b0b7836 */ /* 0x000fc60000000000 */
[----:B------:R-:W1:Y:S01]  /*2d80*/  LDS.128 R4, [R4+0x180] ;  /* 0x0001800004047984 */ /* 0x000e620000000c00 */
[----:B------:R-:W-:Y:S02]  /*2d90*/  PRMT R0, RZ, 0x654, R0 ;  /* 0x00000654ff007816 */ /* 0x000fe40000000000 */
[C---:B------:R-:W-:Y:S01]  /*2da0*/  ISETP.NE.AND P1, PT, R11.reuse, 0x2, PT ;  /* 0x000000020b00780c */ /* 0x040fe20003f25270 */
[----:B------:R-:W-:Y:S01]  /*2db0*/  @!PT LDS RZ, [RZ] ;  /* 0x00000000fffff984 */ /* 0x000fe20000000800 */
[----:B------:R-:W-:Y:S01]  /*2dc0*/  @!PT LDS RZ, [RZ] ;  /* 0x00000000fffff984 */ /* 0x000fe20000000800 */
[----:B------:R-:W-:Y:S01]  /*2dd0*/  @!PT LDS RZ, [RZ] ;  /* 0x00000000fffff984 */ /* 0x000fe20000000800 */
[----:B------:R-:W-:Y:S01]  /*2de0*/  @!PT LDS RZ, [RZ] ;  /* 0x00000000fffff984 */ /* 0x000fe20000000800 */
[----:B------:R2:W-:Y:S06]  /*2df0*/  MEMBAR.ALL.CTA ;  /* 0x0000000000007992 */ /* 0x0005ec0000008000 */
[----:B--2---:R-:W2:Y:S01]  /*2e00*/  FENCE.VIEW.ASYNC.S ;  /* 0x00000000000073c6 */ /* 0x004ea20000000000 */
[----:B------:R-:W-:Y:S01]  /*2e10*/  SEL R11, R11, RZ, P1 ;  /* 0x000000ff0b0b7207 */ /* 0x000fe20000800000 */
[----:B--2---:R2:W-:Y:S01]  /*2e20*/  SYNCS.ARRIVE.TRANS64.RED.A1T0 RZ, [R0+URZ], RZ ;  /* 0x000000ff00ff79a7 */ /* 0x0045e200081004ff */
[----:B-1----:R-:W-:-:S02]  /*2e30*/  LOP3.LUT P3, RZ, R6, 0x1, RZ, 0xc0, !PT ;  /* 0x0000000106ff7812 */ /* 0x002fc4000786c0ff */
[----:B------:R-:W-:-:S04]  /*2e40*/  SEL R5, RZ, 0x1, P1 ;  /* 0x00000001ff057807 */ /* 0x000fc80000800000 */
[----:B------:R-:W-:Y:S02]  /*2e50*/  LOP3.LUT R10, R10, R5, RZ, 0x3c, !PT ;  /* 0x000000050a0a7212 */ /* 0x000fe400078e3cff */
[----:B--2---:R-:W-:-:S04]  /*2e60*/  SEL R0, RZ, 0x1, P0 ;  /* 0x00000001ff007807 */ /* 0x004fc80000000000 */
[----:B------:R-:W-:Y:S01]  /*2e70*/  LOP3.LUT R9, R9, R0, RZ, 0x3c, !PT ;  /* 0x0000000009097212 */ /* 0x000fe200078e3cff */
[----:B------:R-:W-:Y:S06]  /*2e80*/  @P3 BRA `(.L_x_53) ;  /* 0xfffffffc002c3947 */ /* 0x000fec000383ffff */
[----:B------:R-:W-:Y:S01]  /*2e90*/  ULEA UR5, UR6, UR37, 0x3 ;  /* 0x0000002506057291 */ /* 0x000fe2000f8e18ff */
[----:B------:R-:W-:-:S08]  /*2ea0*/  SHF.L.U32 R3, R12, 0x1f, RZ ;  /* 0x0000001f0c037819 */ /* 0x000fd000000006ff */
[----:B------:R-:W1:Y:S02]  /*2eb0*/  SYNCS.PHASECHK.TRANS64 P0, [UR5+0x100], R3 ;  /* 0x00010003ff0075a7 */ /* 0x000e640008001005 */
[----:B-1----:R-:W-:Y:S05]  /*2ec0*/  @P0 BRA `(.L_x_54) ;  /* 0x0000000000080947 */ /* 0x002fea0003800000 */
[----:B------:R-:W1:Y:S02]  /*2ed0*/  SYNCS.PHASECHK.TRANS64.TRYWAIT P0, [UR5+0x100], R3 ;  /* 0x00010003ff0075a7 */ /* 0x000e640008001105 */
[----:B-1----:R-:W-:Y:S05]  /*2ee0*/  @!P0 BRA `(.L_x_55) ;  /* 0x0000003c00348947 */ /* 0x002fea0003800000 */
.L_x_54:
[----:B------:R-:W-:-:S04]  /*2ef0*/  UIADD3 UR4, UPT, UPT, UR6, 0x1, URZ ;  /* 0x0000000106047890 */ /* 0x000fc8000fffe0ff */
[----:B------:R-:W-:-:S04]  /*2f00*/  UISETP.NE.AND UP0, UPT, UR4, 0x2, UPT ;  /* 0x000000020400788c */ /* 0x000fc8000bf05270 */
[----:B------:R-:W-:Y:S02]  /*2f10*/  USEL UR7, URZ, 0x1, UP0 ;  /* 0x00000001ff077887 */ /* 0x000fe40008000000 */
[----:B------:R-:W-:-:S04]  /*2f20*/  USEL UR4, UR4, URZ, UP0 ;  /* 0x000000ff04047287 */ /* 0x000fc80008000000 */
[----:B------:R-:W-:Y:S01]  /*2f30*/  ULEA UR4, UR4, UR37, 0x3 ;  /* 0x0000002504047291 */ /* 0x000fe2000f8e18ff */
[----:B-1----:R-:W-:-:S04]  /*2f40*/  LOP3.LUT R3, R12, UR7, RZ, 0x3c, !PT ;  /* 0x000000070c037c12 */ /* 0x002fc8000f8e3cff */
[----:B------:R-:W-:-:S04]  /*2f50*/  SHF.L.U32 R0, R3, 0x1f, RZ ;  /* 0x0000001f03007819 */ /* 0x000fc800000006ff */
[----:B------:R-:W1:Y:S02]  /*2f60*/  SYNCS.PHASECHK.TRANS64 P0, [UR4+0x100], R0 ;  /* 0x00010000ff0075a7 */ /* 0x000e640008001004 */
[----:B-1----:R-:W-:Y:S05]  /*2f70*/  @P0 EXIT ;  /* 0x000000000000094d */ /* 0x002fea0003800000 */
[----:B------:R-:W-:Y:S02]  /*2f80*/  SHF.L.U32 R3, R3, 0x1f, RZ ;  /* 0x0000001f03037819 */ /* 0x000fe400000006ff */
[----:B------:R-:W-:-:S07]  /*2f90*/  MOV R0, UR4 ;  /* 0x0000000400007c02 */ /* 0x000fce0008000f00 */
.L_x_56:
[----:B-1----:R1:W2:Y:S02]  /*2fa0*/  SYNCS.PHASECHK.TRANS64.TRYWAIT P0, [R0+URZ+0x100], R3 ;  /* 0x00010003000075a7 */ /* 0x0022a400080011ff */
[----:B--2---:R-:W-:Y:S05]  /*2fb0*/  @!P0 NANOSLEEP.SYNCS 0x989680 ;  /* 0x009896800000895d */ /* 0x004fea0003900000 */
[----:B------:R-:W2:Y:S02]  /*2fc0*/  @!P0 SYNCS.PHASECHK.TRANS64 P0, [R0+URZ+0x100], R3 ;  /* 0x00010003000085a7 */ /* 0x000ea400080010ff */
[----:B--2---:R-:W-:Y:S05]  /*2fd0*/  @P0 EXIT ;  /* 0x000000000000094d */ /* 0x004fea0003800000 */
[----:B------:R-:W-:Y:S05]  /*2fe0*/  BRA `(.L_x_56) ;  /* 0xfffffffc00ec7947 */ /* 0x000fea000383ffff */
.L_x_49:
[----:B------:R-:W-:-:S09]  /*2ff0*/  UISETP.NE.AND UP1, UPT, UR8, URZ, UPT ;  /* 0x000000ff0800728c */ /* 0x000fd2000bf25270 */
[----:B------:R-:W-:Y:S05]  /*3000*/  BRA.U UP1, `(.L_x_57) ;  /* 0x0000000d01b47547 */ /* 0x000fea000b800000 */
[----:B------:R-:W-:Y:S01]  /*3010*/  UMOV UR4, 0x40 ;  /* 0x0000004000047882 */ /* 0x000fe20000000000 */
[----:B------:R-:W-:Y:S01]  /*3020*/  NOP ;  /* 0x0000000000007918 */ /* 0x000fe20000000000 */
[----:B------:R-:W-:Y:S01]  /*3030*/  ULEA UR4, UR37, UR4, 0x18 ;  /* 0x0000000425047291 */ /* 0x000fe2000f8ec0ff */
[----:B------:R-:W-:Y:S02]  /*3040*/  UMOV UR5, 0x400 ;  /* 0x0000040000057882 */ /* 0x000fe40000000000 */
[----:B------:R-:W-:-:S06]  /*3050*/  ULEA UR37, UR37, UR5, 0x18 ;  /* 0x0000000525257291 */ /* 0x000fcc000f8ec0ff */
[----:B------:R-:W1:Y:S02]  /*3060*/  LDS.U8 R0, [UR4+0x1c] ;  /* 0x00001c04ff007984 */ /* 0x000e640008000000 */
[----:B-1----:R-:W-:-:S13]  /*3070*/  ISETP.NE.AND P0, PT, R0, RZ, PT ;  /* 0x000000ff0000720c */ /* 0x002fda0003f05270 */
[----:B------:R-:W-:Y:S05]  /*3080*/  @P0 BRA `(.L_x_58) ;  /* 0x0000000000580947 */ /* 0x000fea0003800000 */
[----:B------:R-:W-:-:S13]  /*3090*/  ELECT P0, URZ, PT ;  /* 0x0000000000ff782f */ /* 0x000fda0003800000 */
[----:B------:R-:W-:Y:S05]  /*30a0*/  @!P0 BRA `(.L_x_59) ;  /* 0x0000000000608947 */ /* 0x000fea0003800000 */
[----:B------:R-:W-:Y:S01]  /*30b0*/  UMOV UR5, 0x10 ;  /* 0x0000001000057882 */ /* 0x000fe20000000000 */
[----:B------:R-:W-:Y:S01]  /*30c0*/  HFMA2 R0, -RZ, RZ, 0, 5.9604644775390625e-08 ;  /* 0x00000001ff007431 */ /* 0x000fe200000001ff */
[----:B------:R-:W-:-:S03]  /*30d0*/  MOV R2, 0xffff ;  /* 0x0000ffff00027802 */ /* 0x000fc60000000f00 */
[----:B------:R-:W-:Y:S04]  /*30e0*/  DEPBAR.LE SB1, 0x36 ;  /* 0x00009d800000791a */ /* 0x000fe80000000000 */
[----:B------:R-:W1:Y:S02]  /*30f0*/  UTCATOMSWS.FIND_AND_SET.ALIGN UP0, UR5, UR5 ;  /* 0x00000005000575e3 */ /* 0x000e640008000800 */
[----:B-1----:R-:W-:Y:S01]  /*3100*/  MOV R3, UR5 ;  /* 0x0000000500037c02 */ /* 0x002fe20008000f00 */
[----:B------:R-:W-:Y:S06]  /*3110*/  BRA.U UP0, `(.L_x_60) ;  /* 0x0000000100187547 */ /* 0x000fec000b800000 */
.L_x_61:
[----:B------:R-:W-:Y:S05]  /*3120*/  NANOSLEEP 0x64 ;  /* 0x000000640000795d */ /* 0x000fea0003800000 */
[----:B------:R-:W-:-:S05]  /*3130*/  UMOV UR5, 0x10 ;  /* 0x0000001000057882 */ /* 0x000fca0000000000 */
[----:B------:R-:W-:Y:S04]  /*3140*/  DEPBAR.LE SB1, 0x36 ;  /* 0x00009d800000791a */ /* 0x000fe80000000000 */
[----:B------:R-:W1:Y:S02]  /*3150*/  UTCATOMSWS.FIND_AND_SET.ALIGN UP0, UR5, UR5 ;  /* 0x00000005000575e3 */ /* 0x000e640008000800 */
[----:B-1----:R-:W-:Y:S01]  /*3160*/  MOV R3, UR5 ;  /* 0x0000000500037c02 */ /* 0x002fe20008000f00 */
[----:B------:R-:W-:Y:S05]  /*3170*/  BRA.U !UP0, `(.L_x_61) ;  /* 0xfffffffd08e87547 */ /* 0x000fea000b83ffff */
.L_x_60:
[-C--:B------:R-:W-:Y:S02]  /*3180*/  SHF.L.U32 R2, R2, R3.reuse, RZ ;  /* 0x0000000302027219 */ /* 0x080fe400000006ff */
[----:B------:R-:W-:Y:S01]  /*3190*/  SHF.L.U32 R0, R0, R3, RZ ;  /* 0x0000000300007219 */ /* 0x000fe200000006ff */
[----:B------:R-:W-:Y:S02]  /*31a0*/  IMAD.SHL.U32 R3, R3, 0x20, RZ ;  /* 0x0000002003037824 */ /* 0x000fe400078e00ff */
[----:B------:R1:W-:Y:S04]  /*31b0*/  ATOMS.OR RZ, [UR4+0x14], R2 ;  /* 0x00001402ffff798c */ /* 0x0003e8000b000004 */
[----:B------:R1:W-:Y:S04]  /*31c0*/  ATOMS.OR RZ, [UR4+0x18], R0 ;  /* 0x00001800ffff798c */ /* 0x0003e8000b000004 */
[----:B------:R1:W-:Y:S01]  /*31d0*/  STS [UR37+0x1a0], R3 ;  /* 0x0001a003ff007988 */ /* 0x0003e20008000825 */
[----:B------:R-:W-:Y:S05]  /*31e0*/  BRA `(.L_x_59) ;  /* 0x0000000000107947 */ /* 0x000fea0003800000 */
.L_x_58:
[----:B------:R-:W-:Y:S02]  /*31f0*/  MOV R0, 0xffffffff ;  /* 0xffffffff00007802 */ /* 0x000fe40000000f00 */
[----:B------:R-:W-:-:S03]  /*3200*/  MOV R2, 0x3230 ;  /* 0x0000323000027802 */ /* 0x000fc60000000f00 */
[----:B------:R1:W-:Y:S04]  /*3210*/  STS [UR37+0x1a0], R0 ;  /* 0x0001a000ff007988 */ /* 0x0003e80008000825 */
[----:B-1-3-5:R-:W-:Y:S05]  /*3220*/  CALL.REL.NOINC `($__internal_1_$__cuda_sm10x_tcgen05_guardrail_trap_phase_invalid_during_alloc) ;  /* 0x0000003c00c47944 */ /* 0x02afea0003c00000 */
.L_x_59:
[----:B------:R-:W-:Y:S05]  /*3230*/  WARPSYNC.ALL ;  /* 0x0000000000007948 */ /* 0x000fea0003800000 */
[----:B------:R-:W2:Y:S01]  /*3240*/  S2UR UR5, SR_CgaCtaId ;  /* 0x00000000000579c3 */ /* 0x000ea20000008800 */
[----:B------:R-:W-:Y:S01]  /*3250*/  UMOV UR4, 0x400 ;  /* 0x0000040000047882 */ /* 0x000fe20000000000 */
[----:B------:R-:W-:-:S06]  /*3260*/  NOP ;  /* 0x0000000000007918 */ /* 0x000fcc0000000000 */
[----:B------:R-:W-:Y:S06]  /*3270*/  BAR.ARV 0x6, 0xa0 ;  /* 0x0182800000007b1d */ /* 0x000fec0000002000 */
[----:B------:R-:W4:Y:S01]  /*3280*/  LDCU UR7, c[0x0][0x38c] ;  /* 0x00007180ff0777ac */ /* 0x000f220008000800 */
[----:B------:R-:W-:Y:S01]  /*3290*/  IMAD.MOV.U32 R11, RZ, RZ, 0x1 ;  /* 0x00000001ff0b7424 */ /* 0x000fe200078e00ff */
[----:B------:R-:W-:Y:S01]  /*32a0*/  CS2R R8, SRZ ;  /* 0x0000000000087805 */ /* 0x000fe2000001ff00 */
[----:B------:R-:W-:Y:S01]  /*32b0*/  IMAD.MOV.U32 R10, RZ, RZ, RZ ;  /* 0x000000ffff0a7224 */ /* 0x000fe200078e00ff */
[----:B------:R-:W3:Y:S01]  /*32c0*/  LDCU UR6, c[0x0][0x38c] ;  /* 0x00007180ff0677ac */ /* 0x000ee20008000800 */
[----:B------:R-:W-:Y:S01]  /*32d0*/  UMOV UR15, URZ ;  /* 0x000000ff000f7c82 */ /* 0x000fe20008000000 */
[----:B------:R-:W-:Y:S01]  /*32e0*/  UMOV UR14, URZ ;  /* 0x000000ff000e7c82 */ /* 0x000fe20008000000 */
[----:B--2---:R-:W-:Y:S01]  /*32f0*/  ULEA UR5, UR5, UR4, 0x18 ;  /* 0x0000000405057291 */ /* 0x004fe2000f8ec0ff */
[----:B------:R-:W-:Y:S01]  /*3300*/  UMOV UR24, 0x0 ;  /* 0x0000000000187882 */ /* 0x000fe20000000000 */
[----:B------:R-:W-:-:S02]  /*3310*/  UMOV UR25, 0x8040490 ;  /* 0x0804049000197882 */ /* 0x000fc40000000000 */
[----:B------:R-:W-:Y:S02]  /*3320*/  UIADD3 UR10, UPT, UPT, UR5, 0x2300, URZ ;  /* 0x00002300050a7890 */ /* 0x000fe4000fffe0ff */
[----:B------:R-:W-:Y:S02]  /*3330*/  UIADD3 UR11, UPT, UPT, UR5, 0x32300, URZ ;  /* 0x00032300050b7890 */ /* 0x000fe4000fffe0ff */
[----:B----4-:R-:W-:Y:S01]  /*3340*/  UIADD3 UR7, UPT, UPT, UR7, 0x3f, URZ ;  /* 0x0000003f07077890 */ /* 0x010fe2000fffe0ff */
[----:B-1----:R-:W1:Y:S01]  /*3350*/  LDS R0, [UR5+0x1a0] ;  /* 0x0001a005ff007984 */ /* 0x002e620008000800 */
[----:B------:R-:W-:Y:S02]  /*3360*/  USHF.R.U32.HI UR10, URZ, 0x4, UR10 ;  /* 0x00000004ff0a7899 */ /* 0x000fe4000801160a */
[----:B------:R-:W-:Y:S02]  /*3370*/  USHF.R.S32.HI UR4, URZ, 0x1f, UR7 ;  /* 0x0000001fff047899 */ /* 0x000fe40008011407 */
[----:B------:R-:W-:-:S02]  /*3380*/  USHF.R.U32.HI UR11, URZ, 0x4, UR11 ;  /* 0x00000004ff0b7899 */ /* 0x000fc4000801160b */
[----:B------:R-:W-:Y:S02]  /*3390*/  ULEA.HI UR4, UR4, UR7, URZ, 0x6 ;  /* 0x0000000704047291 */ /* 0x000fe4000f8f30ff */
[----:B------:R-:W-:Y:S02]  /*33a0*/  ULOP3.LUT UR10, UR10, 0x3fff, URZ, 0xc0, !UPT ;  /* 0x00003fff0a0a7892 */ /* 0x000fe4000f8ec0ff */
[----:B------:R-:W-:Y:S02]  /*33b0*/  USHF.R.S32.HI UR4, URZ, 0x6, UR4 ;  /* 0x00000006ff047899 */ /* 0x000fe40008011404 */
[----:B------:R-:W-:Y:S02]  /*33c0*/  ULOP3.LUT UR11, UR11, 0x3fff, URZ, 0xc0, !UPT ;  /* 0x00003fff0b0b7892 */ /* 0x000fe4000f8ec0ff */
[----:B------:R-:W-:Y:S01]  /*33d0*/  UISETP.LT.AND UP0, UPT, UR4, 0x1, UPT ;  /* 0x000000010400788c */ /* 0x000fe2000bf01270 */
[----:B------:R-:W-:Y:S01]  /*33e0*/  UMOV UR22, 0x0 ;  /* 0x0000000000167882 */ /* 0x000fe20000000000 */
[----:B------:R-:W-:-:S02]  /*33f0*/  UMOV UR23, 0x8040490 ;  /* 0x0804049000177882 */ /* 0x000fc40000000000 */
[----:B------:R-:W-:Y:S02]  /*3400*/  USEL UR9, UR4, 0x1, !UP0 ;  /* 0x0000000104097887 */ /* 0x000fe4000c000000 */
[----:B------:R-:W-:Y:S02]  /*3410*/  ULOP3.LUT UR10, UR10, 0x10000, URZ, 0xfc, !UPT ;  /* 0x000100000a0a7892 */ /* 0x000fe4000f8efcff */
[----:B------:R-:W-:Y:S02]  /*3420*/  ULOP3.LUT UR11, UR11, 0x10000, URZ, 0xfc, !UPT ;  /* 0x000100000b0b7892 */ /* 0x000fe4000f8efcff */
[----:B------:R-:W-:Y:S02]  /*3430*/  UIADD3 UR9, UPT, UPT, -UR9, URZ, URZ ;  /* 0x000000ff09097290 */ /* 0x000fe4000fffe1ff */
[----:B---3--:R-:W-:Y:S01]  /*3440*/  UISETP.GE.AND UP3, UPT, UR6, 0x1, UPT ;  /* 0x000000010600788c */ /* 0x008fe2000bf66270 */
[----:B------:R-:W-:Y:S01]  /*3450*/  UMOV UR20, 0x0 ;  /* 0x0000000000147882 */ /* 0x000fe20000000000 */
[----:B------:R-:W-:Y:S01]  /*3460*/  UMOV UR21, 0x8040490 ;  /* 0x0804049000157882 */ /* 0x000fe20000000000 */
[----:B------:R-:W-:Y:S01]  /*3470*/  UMOV UR18, 0x0 ;  /* 0x0000000000127882 */ /* 0x000fe20000000000 */
[----:B------:R-:W-:Y:S01]  /*3480*/  UMOV UR19, 0x8040490 ;  /* 0x0804049000137882 */ /* 0x000fe20000000000 */
[----:B-1----:R-:W-:-:S15]  /*3490*/  R2UR UR16, R0 ;  /* 0x00000000001072ca */ /* 0x002fde00000e0000 */
.L_x_68:
[----:B------:R-:W-:Y:S02]  /*34a0*/  LEA R0, R10, UR5, 0x3 ;  /* 0x000000050a007c11 */ /* 0x000fe4000f8e18ff */
[----:B------:R-:W-:Y:S02]  /*34b0*/  SHF.L.U32 R5, R9, 0x1f, RZ ;  /* 0x0000001f09057819 */ /* 0x000fe400000006ff */
[----:B------:R-:W-:Y:S01]  /*34c0*/  PLOP3.LUT P0, PT, PT, PT, UP3, 0x80, 0x8 ;  /* 0x000000000008781c */ /* 0x000fe20003f0f038 */
[----:B------:R-:W-:Y:S01]  /*34d0*/  VIADD R3, R0, 0x100 ;  /* 0x0000010000037836 */ /* 0x000fe20000000000 */
[----:B-1----:R-:W1:Y:S02]  /*34e0*/  SYNCS.PHASECHK.TRANS64.TRYWAIT P1, [R0+URZ+0xf0], R5 ;  /* 0x0000f005000075a7 */ /* 0x002e6400080211ff */
[----:B-1-3--:R-:W-:Y:S09]  /*34f0*/  @!P1 BRA `(.L_x_62) ;  /* 0x0000003400c89947 */ /* 0x00aff20003800000 */
.L_x_142:
[----:B------:R-:W-:Y:S01]  /*3500*/  LEA R4, R10, UR5, 0x4 ;  /* 0x000000050a047c11 */ /* 0x000fe2000f8e20ff */
[----:B------:R-:W-:Y:S01]  /*3510*/  @UP3 ULEA UR6, UR14, UR5, 0x3 ;  /* 0x000000050e063291 */ /* 0x000fe2000f8e18ff */
[----:B------:R-:W-:Y:S01]  /*3520*/  PLOP3.LUT P2, PT, PT, PT, PT, 0x80, 0x8 ;  /* 0x000000000008781c */ /* 0x000fe20003f4f070 */
[----:B------:R-:W-:Y:S01]  /*3530*/  ULEA UR7, UR15, UR5, 0x3 ;  /* 0x000000050f077291 */ /* 0x000fe2000f8e18ff */
[----:B------:R-:W-:Y:S01]  /*3540*/  PRMT R3, RZ, 0x654, R3 ;  /* 0x00000654ff037816 */ /* 0x000fe20000000003 */
[----:B------:R-:W-:Y:S01]  /*3550*/  ULEA UR8, UR15, UR16, 0x4 ;  /* 0x000000100f087291 */ /* 0x000fe2000f8e20ff */
[----:B-1----:R-:W1:Y:S01]  /*3560*/  LDS.128 R4, [R4+0x180] ;  /* 0x0001800004047984 */ /* 0x002e620000000c00 */
[----:B------:R-:W-:Y:S02]  /*3570*/  @P0 SHF.L.U32 R2, R8, 0x1f, RZ ;  /* 0x0000001f08020819 */ /* 0x000fe400000006ff */
[----:B------:R-:W-:Y:S01]  /*3580*/  SHF.L.U32 R0, R11, 0x1f, RZ ;  /* 0x0000001f0b007819 */ /* 0x000fe200000006ff */
[----:B------:R-:W-:Y:S01]  /*3590*/  @!PT LDS RZ, [RZ] ;  /* 0x00000000fffff984 */ /* 0x000fe20000000800 */
[----:B------:R-:W-:Y:S01]  /*35a0*/  @!PT LDS RZ, [RZ] ;  /* 0x00000000fffff984 */ /* 0x000fe20000000800 */
[----:B------:R-:W-:Y:S01]  /*35b0*/  @!PT LDS RZ, [RZ] ;  /* 0x00000000fffff984 */ /* 0x000fe20000000800 */
[----:B------:R-:W-:Y:S01]  /*35c0*/  @!PT LDS RZ, [RZ] ;  /* 0x00000000fffff984 */ /* 0x000fe20000000800 */
[----:B------:R2:W-:Y:S06]  /*35d0*/  MEMBAR.ALL.CTA ;  /* 0x0000000000007992 */ /* 0x0005ec0000008000 */
[----:B--2---:R-:W2:Y:S02]  /*35e0*/  FENCE.VIEW.ASYNC.S ;  /* 0x00000000000073c6 */ /* 0x004ea40000000000 */
[----:B--2---:R2:W-:Y:S01]  /*35f0*/  SYNCS.ARRIVE.TRANS64.RED.A1T0 RZ, [R3+URZ], RZ ;  /* 0x000000ff03ff79a7 */ /* 0x0045e200081004ff */
[----:B------:R2:W3:Y:S01]  /*3600*/  @P0 SYNCS.PHASECHK.TRANS64.TRYWAIT P2, [UR6], R2 ;  /* 0x00000002ff0005a7 */ /* 0x0004e20008041106 */
[----:B-1----:R-:W-:Y:S01]  /*3610*/  LOP3.LUT P1, RZ, R6, 0x1, RZ, 0xc0, !PT ;  /* 0x0000000106ff7812 */ /* 0x002fe2000782c0ff */
[----:B------:R-:W1:Y:S02]  /*3620*/  SYNCS.PHASECHK.TRANS64.TRYWAIT P0, [UR7+0x130], R0 ;  /* 0x00013000ff0075a7 */ /* 0x000e640008001107 */
[----:B-123--:R-:W-:Y:S10]  /*3630*/  @!P0 BRA `(.L_x_63) ;  /* 0x00000034008c8947 */ /* 0x00eff40003800000 */
.L_x_144:
[----:B------:R-:W-:Y:S01]  /*3640*/  IADD3 R10, PT, PT, R10, 0x1, RZ ;  /* 0x000000010a0a7810 */ /* 0x000fe20007ffe0ff */
[----:B------:R-:W-:Y:S06]  /*3650*/  BRA.U !UP3, `(.L_x_64) ;  /* 0x000000010bc07547 */ /* 0x000fec000b800000 */
[----:B------:R-:W-:Y:S01]  /*3660*/  UPLOP3.LUT UP4, UPT, UPT, UPT, UPT, 0x40, 0x4 ;  /* 0x000000000004789c */ /* 0x000fe20003f8e870 */
[----:B------:R-:W-:Y:S01]  /*3670*/  UMOV UR13, UR9 ;  /* 0x00000009000d7c82 */ /* 0x000fe20008000000 */
[----:B------:R-:W-:Y:S01]  /*3680*/  UMOV UR12, UR4 ;  /* 0x00000004000c7c82 */ /* 0x000fe20008000000 */
[----:B------:R-:W-:-:S08]  /*3690*/  UMOV UR17, UR14 ;  /* 0x0000000e00117c82 */ /* 0x000fd00008000000 */
.L_x_67:
[----:B------:R-:W-:Y:S02]  /*36a0*/  UIADD3 UR13, UPT, UPT, UR13, 0x1, URZ ;  /* 0x000000010d0d7890 */ /* 0x000fe4000fffe0ff */
[----:B--2---:R-:W-:Y:S02]  /*36b0*/  ULEA UR6, UR17, UR5, 0x3 ;  /* 0x0000000511067291 */ /* 0x004fe4000f8e18ff */
[----:B------:R-:W-:Y:S01]  /*36c0*/  UISETP.NE.AND UP0, UPT, UR13, URZ, UPT ;  /* 0x000000ff0d00728c */ /* 0x000fe2000bf05270 */
[----:B---3--:R-:W-:Y:S10]  /*36d0*/  @P2 BRA `(.L_x_65) ;  /* 0x00000000000c2947 */ /* 0x008ff40003800000 */
[----:B-1----:R-:W-:Y:S04]  /*36e0*/  SHF.L.U32 R3, R8, 0x1f, RZ ;  /* 0x0000001f08037819 */ /* 0x002fe800000006ff */
[----:B------:R-:W1:Y:S02]  /*36f0*/  SYNCS.PHASECHK.TRANS64.TRYWAIT P0, [UR6], R3 ;  /* 0x00000003ff0075a7 */ /* 0x000e640008001106 */
[----:B-1----:R-:W-:Y:S05]  /*3700*/  @!P0 BRA `(.L_x_66) ;  /* 0x0000003400708947 */ /* 0x002fea0003800000 */
.L_x_65:
[----:B------:R-:W-:Y:S01]  /*3710*/  UISETP.NE.AND UP1, UPT, UR12, 0x1, UPT ;  /* 0x000000010c00788c */ /* 0x000fe2000bf25270 */
[----:B------:R-:W-:Y:S01]  /*3720*/  PLOP3.LUT P2, PT, PT, PT, PT, 0x80, 0x8 ;  /* 0x000000000008781c */ /* 0x000fe20003f4f070 */
[----:B------:R-:W-:Y:S02]  /*3730*/  UIADD3 UR14, UPT, UPT, UR17, 0x1, URZ ;  /* 0x00000001110e7890 */ /* 0x000fe4000fffe0ff */
[----:B------:R-:W-:Y:S02]  /*3740*/  ULEA UR28, UR17, UR11, 0x7 ;  /* 0x0000000b111c7291 */ /* 0x000fe4000f8e38ff */
[----:B------:R-:W-:Y:S01]  /*3750*/  UISETP.NE.AND UP2, UPT, UR14, 0xc, UPT ;  /* 0x0000000c0e00788c */ /* 0x000fe2000bf45270 */
[----:B------:R-:W-:Y:S01]  /*3760*/  PLOP3.LUT P0, PT, PT, PT, UP1, 0x80, 0x8 ;  /* 0x000000000008781c */ /* 0x000fe20003f0f018 */
[----:B------:R-:W-:Y:S02]  /*3770*/  UIADD3 UR40, UPT, UPT, UR28, 0x2, URZ ;  /* 0x000000021c287890 */ /* 0x000fe4000fffe0ff */
[----:B------:R-:W-:Y:S02]  /*3780*/  USEL UR27, URZ, 0x1, UP2 ;  /* 0x00000001ff1b7887 */ /* 0x000fe40009000000 */
[----:B------:R-:W-:Y:S02]  /*3790*/  USEL UR14, UR14, URZ, UP2 ;  /* 0x000000ff0e0e7287 */ /* 0x000fe40009000000 */
[----:B------:R-:W-:Y:S02]  /*37a0*/  UIADD3 UR36, UPT, UPT, UR28, 0x4, URZ ;  /* 0x000000041c247890 */ /* 0x000fe4000fffe0ff */
[----:B------:R-:W-:Y:S01]  /*37b0*/  @UP1 ULEA UR26, UR14, UR5, 0x3 ;  /* 0x000000050e1a1291 */ /* 0x000fe2000f8e18ff */
[----:B------:R-:W-:Y:S01]  /*37c0*/  LOP3.LUT R8, R8, UR27, RZ, 0x3c, !PT ;  /* 0x0000001b08087c12 */ /* 0x000fe2000f8e3cff */
[----:B------:R-:W-:Y:S02]  /*37d0*/  UIADD3 UR32, UPT, UPT, UR28, 0x6, URZ ;  /* 0x000000061c207890 */ /* 0x000fe4000fffe0ff */
[----:B------:R-:W-:Y:S01]  /*37e0*/  UIADD3 UR6, UPT, UPT, UR6, 0x60, URZ ;  /* 0x0000006006067890 */ /* 0x000fe2000fffe0ff */
[----:B-1----:R-:W-:Y:S01]  /*37f0*/  @P0 SHF.L.U32 R0, R8, 0x1f, RZ ;  /* 0x0000001f08000819 */ /* 0x002fe200000006ff */
[----:B------:R-:W-:Y:S01]  /*3800*/  UIADD3 UR12, UPT, UPT, UR12, -0x1, URZ ;  /* 0xffffffff0c0c7890 */ /* 0x000fe2000fffe0ff */
[----:B------:R-:W-:Y:S02]  /*3810*/  UMOV UR29, 0x40004040 ;  /* 0x40004040001d7882 */ /* 0x000fe40000000000 */
[----:B------:R2:W3:Y:S01]  /*3820*/  @P0 SYNCS.PHASECHK.TRANS64.TRYWAIT P2, [UR26], R0 ;  /* 0x00000000ff0005a7 */ /* 0x0004e2000804111a */
[----:B------:R-:W-:Y:S01]  /*3830*/  ULEA UR26, UR17, UR10, 0xa ;  /* 0x0000000a111a7291 */ /* 0x000fe2000f8e50ff */
[----:B------:R-:W-:Y:S01]  /*3840*/  UMOV UR27, 0x40004040 ;  /* 0x40004040001b7882 */ /* 0x000fe20000000000 */
[----:B------:R-:W-:Y:S02]  /*3850*/  UMOV UR41, 0x40004040 ;  /* 0x4000404000297882 */ /* 0x000fe40000000000 */
[----:B------:R-:W-:Y:S02]  /*3860*/  UIADD3 UR38, UPT, UPT, UR26, 0x2, URZ ;  /* 0x000000021a267890 */ /* 0x000fe4000fffe0ff */
[----:B------:R-:W-:Y:S02]  /*3870*/  UIADD3 UR34, UPT, UPT, UR26, 0x4, URZ ;  /* 0x000000041a227890 */ /* 0x000fe4000fffe0ff */
[----:B------:R-:W-:Y:S01]  /*3880*/  UIADD3 UR30, UPT, UPT, UR26, 0x6, URZ ;  /* 0x000000061a1e7890 */ /* 0x000fe2000fffe0ff */
[----:B------:R2:W-:Y:S01]  /*3890*/  UTCHMMA gdesc[UR26], gdesc[UR28], tmem[UR8], tmem[UR24], idesc[UR25], UP4 ;  /* 0x00ff181c1a0075ea */ /* 0x0005e2000a000008 */
[----:B------:R-:W-:Y:S01]  /*38a0*/  UPLOP3.LUT UP4, UPT, UPT, UPT, UPT, 0x80, 0x8 ;  /* 0x000000000008789c */ /* 0x000fe20003f8f070 */
[----:B------:R-:W-:Y:S01]  /*38b0*/  UMOV UR39, 0x40004040 ;  /* 0x4000404000277882 */ /* 0x000fe20000000000 */
[----:B------:R-:W-:Y:S01]  /*38c0*/  UMOV UR37, 0x40004040 ;  /* 0x4000404000257882 */ /* 0x000fe20000000000 */
[----:B------:R2:W-:Y:S01]  /*38d0*/  UTCHMMA gdesc[UR38], gdesc[UR40], tmem[UR8], tmem[UR22], idesc[UR23], UPT ;  /* 0x00ff1628260075ea */ /* 0x0005e2000b800008 */
[----:B------:R-:W-:Y:S01]  /*38e0*/  UMOV UR35, 0x40004040 ;  /* 0x4000404000237882 */ /* 0x000fe20000000000 */
[----:B------:R-:W-:Y:S01]  /*38f0*/  UMOV UR33, 0x40004040 ;  /* 0x4000404000217882 */ /* 0x000fe20000000000 */
[----:B------:R-:W-:Y:S01]  /*3900*/  UMOV UR31, 0x40004040 ;  /* 0x40004040001f7882 */ /* 0x000fe20000000000 */
[----:B------:R2:W-:Y:S01]  /*3910*/  UTCHMMA gdesc[UR34], gdesc[UR36], tmem[UR8], tmem[UR20], idesc[UR21], UPT ;  /* 0x00ff1424220075ea */ /* 0x0005e2000b800008 */
[----:B------:R2:W-:Y:S01]  /*3920*/  UTCHMMA gdesc[UR30], gdesc[UR32], tmem[UR8], tmem[UR18], idesc[UR19], UPT ;  /* 0x00ff12201e0075ea */ /* 0x0005e2000b800008 */
[----:B------:R2:W-:Y:S01]  /*3930*/  UTCBAR [UR6], URZ ;  /* 0x000000ff060073e9 */ /* 0x0005e200080000ff */
[----:B------:R-:W-:Y:S01]  /*3940*/  UMOV UR17, UR14 ;  /* 0x0000000e00117c82 */ /* 0x000fe20008000000 */
[----:B------:R-:W-:Y:S05]  /*3950*/  BRA.U UP0, `(.L_x_67) ;  /* 0xfffffffd00507547 */ /* 0x000fea000b83ffff */
.L_x_64:
[----:B------:R-:W-:Y:S01]  /*3960*/  UIADD3 UR15, UPT, UPT, UR15, 0x1, URZ ;  /* 0x000000010f0f7890 */ /* 0x000fe2000fffe0ff */
[C---:B------:R-:W-:Y:S01]  /*3970*/  ISETP.NE.AND P0, PT, R10.reuse, 0x2, PT ;  /* 0x000000020a00780c */ /* 0x040fe20003f05270 */
[----:B------:R-:W-:Y:S02]  /*3980*/  UIADD3 UR7, UPT, UPT, UR7, 0x110, URZ ;  /* 0x0000011007077890 */ /* 0x000fe4000fffe0ff */
[----:B------:R-:W-:Y:S01]  /*3990*/  UISETP.NE.AND UP0, UPT, UR15, 0x4, UPT ;  /* 0x000000040f00788c */ /* 0x000fe2000bf05270 */
[----:B-12---:R-:W-:Y:S02]  /*39a0*/  SEL R0, RZ, 0x1, P0 ;  /* 0x00000001ff007807 */ /* 0x006fe40000000000 */
[----:B------:R-:W-:Y:S01]  /*39b0*/  SEL R10, R10, RZ, P0 ;  /* 0x000000ff0a0a7207 */ /* 0x000fe20000000000 */
[----:B------:R-:W-:Y:S01]  /*39c0*/  USEL UR6, URZ, 0x1, UP0 ;  /* 0x00000001ff067887 */ /* 0x000fe20008000000 */
[----:B------:R-:W-:Y:S01]  /*39d0*/  LOP3.LUT R9, R9, R0, RZ, 0x3c, !PT ;  /* 0x0000000009097212 */ /* 0x000fe200078e3cff */
[----:B------:R-:W-:Y:S01]  /*39e0*/  USEL UR15, UR15, URZ, UP0 ;  /* 0x000000ff0f0f7287 */ /* 0x000fe20008000000 */
[----:B------:R1:W-:Y:S03]  /*39f0*/  UTCBAR [UR7], URZ ;  /* 0x000000ff070073e9 */ /* 0x0003e600080000ff */
[----:B------:R-:W-:Y:S01]  /*3a00*/  LOP3.LUT R11, R11, UR6, RZ, 0x3c, !PT ;  /* 0x000000060b0b7c12 */ /* 0x000fe2000f8e3cff */
[----:B------:R-:W-:Y:S07]  /*3a10*/  @P1 BRA `(.L_x_68) ;  /* 0xfffffff800a01947 */ /* 0x000fee000383ffff */
[----:B------:R-:W2:Y:S01]  /*3a20*/  S2UR UR4, SR_CgaCtaId ;  /* 0x00000000000479c3 */ /* 0x000ea20000008800 */
[----:B------:R-:W-:Y:S01]  /*3a30*/  ELECT P0, URZ, PT ;  /* 0x0000000000ff782f */ /* 0x000fe20003800000 */
[----:B------:R-:W-:Y:S01]  /*3a40*/  IMAD.MOV.U32 R0, RZ, RZ, 0x1 ;  /* 0x00000001ff007424 */ /* 0x000fe200078e00ff */
[----:B------:R-:W-:Y:S01]  /*3a50*/  UIADD3 UR5, UPT, UPT, UR5, 0x130, URZ ;  /* 0x0000013005057890 */ /* 0x000fe2000fffe0ff */
[----:B------:R-:W-:Y:S01]  /*3a60*/  SHF.L.U32 R3, R11, 0x1f, RZ ;  /* 0x0000001f0b037819 */ /* 0x000fe200000006ff */
[----:B------:R-:W-:-:S03]  /*3a70*/  UMOV UR6, 0x40 ;  /* 0x0000004000067882 */ /* 0x000fc60000000000 */
[----:B------:R-:W-:Y:S01]  /*3a80*/  UVIRTCOUNT.DEALLOC.SMPOOL 0x80 ;  /* 0x000000800000784c */ /* 0x000fe20000000000 */
[----:B--2---:R-:W-:Y:S02]  /*3a90*/  ULEA UR4, UR4, UR6, 0x18 ;  /* 0x0000000604047291 */ /* 0x004fe4000f8ec0ff */
[----:B------:R-:W-:-:S07]  /*3aa0*/  ULEA UR6, UR15, UR5, 0x3 ;  /* 0x000000050f067291 */ /* 0x000fce000f8e18ff */
[----:B------:R2:W-:Y:S02]  /*3ab0*/  @P0 STS.U8 [UR4+0x1c], R0 ;  /* 0x00001c00ff000988 */ /* 0x0005e40008000004 */
[----:B------:R-:W4:Y:S02]  /*3ac0*/  SYNCS.PHASECHK.TRANS64.TRYWAIT P0, [UR6], R3 ;  /* 0x00000003ff0075a7 */ /* 0x000f240008001106 */
[----:B--2-4-:R-:W-:Y:S05]  /*3ad0*/  @!P0 BRA `(.L_x_69) ;  /* 0x0000003000948947 */ /* 0x014fea0003800000 */
.L_x_147:
[----:B-1----:R-:W-:-:S04]  /*3ae0*/  UIADD3 UR7, UPT, UPT, UR15, 0x1, URZ ;  /* 0x000000010f077890 */ /* 0x002fc8000fffe0ff */
[----:B------:R-:W-:-:S04]  /*3af0*/  UISETP.NE.AND UP0, UPT, UR7, 0x4, UPT ;  /* 0x000000040700788c */ /* 0x000fc8000bf05270 */
[----:B------:R-:W-:Y:S02]  /*3b00*/  USEL UR8, URZ, 0x1, UP0 ;  /* 0x00000001ff087887 */ /* 0x000fe40008000000 */
[----:B------:R-:W-:-:S04]  /*3b10*/  USEL UR7, UR7, URZ, UP0 ;  /* 0x000000ff07077287 */ /* 0x000fc80008000000 */
[----:B------:R-:W-:Y:S01]  /*3b20*/  ULEA UR6, UR7, UR5, 0x3 ;  /* 0x0000000507067291 */ /* 0x000fe2000f8e18ff */
[----:B------:R-:W-:-:S04]  /*3b30*/  LOP3.LUT R2, R11, UR8, RZ, 0x3c, !PT ;  /* 0x000000080b027c12 */ /* 0x000fc8000f8e3cff */
[----:B--2---:R-:W-:-:S04]  /*3b40*/  SHF.L.U32 R3, R2, 0x1f, RZ ;  /* 0x0000001f02037819 */ /* 0x004fc800000006ff */
[----:B------:R-:W1:Y:S02]  /*3b50*/  SYNCS.PHASECHK.TRANS64.TRYWAIT P0, [UR6], R3 ;  /* 0x00000003ff0075a7 */ /* 0x000e640008001106 */
[----:B-1----:R-:W-:Y:S05]  /*3b60*/  @!P0 BRA `(.L_x_70) ;  /* 0x0000003000888947 */ /* 0x002fea0003800000 */
.L_x_149:
        /* <DEDUP_REMOVED lines=9> */
.L_x_151:
[----:B------:R-:W-:-:S04]  /*3c00*/  UIADD3 UR7, UPT, UPT, UR7, 0x1, URZ ;  /* 0x0000000107077890 */ /* 0x000fc8000fffe0ff */
[----:B------:R-:W-:-:S04]  /*3c10*/  UISETP.NE.AND UP0, UPT, UR7, 0x4, UPT ;  /* 0x000000040700788c */ /* 0x000fc8000bf05270 */
[----:B------:R-:W-:Y:S02]  /*3c20*/  USEL UR6, URZ, 0x1, UP0 ;  /* 0x00000001ff067887 */ /* 0x000fe40008000000 */
[----:B------:R-:W-:-:S04]  /*3c30*/  USEL UR7, UR7, URZ, UP0 ;  /* 0x000000ff07077287 */ /* 0x000fc80008000000 */
[----:B------:R-:W-:Y:S01]  /*3c40*/  ULEA UR7, UR7, UR5, 0x3 ;  /* 0x0000000507077291 */ /* 0x000fe2000f8e18ff */
[----:B-1----:R-:W-:-:S04]  /*3c50*/  LOP3.LUT R3, R2, UR6, RZ, 0x3c, !PT ;  /* 0x0000000602037c12 */ /* 0x002fc8000f8e3cff */
[----:B------:R-:W-:-:S04]  /*3c60*/  SHF.L.U32 R3, R3, 0x1f, RZ ;  /* 0x0000001f03037819 */ /* 0x000fc800000006ff */
[----:B------:R-:W1:Y:S02]  /*3c70*/  SYNCS.PHASECHK.TRANS64.TRYWAIT P0, [UR7], R3 ;  /* 0x00000003ff0075a7 */ /* 0x000e640008001107 */
[----:B-1----:R-:W-:Y:S05]  /*3c80*/  @!P0 BRA `(.L_x_72) ;  /* 0x0000003000708947 */ /* 0x002fea0003800000 */
.L_x_153:
[----:B------:R-:W-:Y:S01]  /*3c90*/  NOP ;  /* 0x0000000000007918 */ /* 0x000fe20000000000 */
[----:B-1----:R-:W1:Y:S01]  /*3ca0*/  LDS R0, [UR4+0x14] ;  /* 0x00001404ff007984 */ /* 0x002e620008000800 */
[----:B------:R-:W-:Y:S01]  /*3cb0*/  ULOP3.LUT UR6, UR16, 0xffff, URZ, 0xc0, !UPT ;  /* 0x0000ffff10067892 */ /* 0x000fe2000f8ec0ff */
[----:B------:R-:W-:Y:S01]  /*3cc0*/  UMOV UR8, 0xffff ;  /* 0x0000ffff00087882 */ /* 0x000fe20000000000 */
[----:B------:R-:W-:Y:S02]  /*3cd0*/  UMOV UR5, 0x1 ;  /* 0x0000000100057882 */ /* 0x000fe40000000000 */
[----:B------:R-:W-:-:S04]  /*3ce0*/  USHF.R.U32.HI UR6, URZ, 0x5, UR6 ;  /* 0x00000005ff067899 */ /* 0x000fc80008011606 */
[----:B------:R-:W-:Y:S02]  /*3cf0*/  USHF.L.U32 UR8, UR8, UR6, URZ ;  /* 0x0000000608087299 */ /* 0x000fe400080006ff */
[----:B------:R-:W-:-:S04]  /*3d00*/  USHF.L.U32 UR5, UR5, UR6, URZ ;  /* 0x0000000605057299 */ /* 0x000fc800080006ff */
[----:B-1----:R-:W-:-:S04]  /*3d10*/  LOP3.LUT R0, R0, UR8, RZ, 0xc0, !PT ;  /* 0x0000000800007c12 */ /* 0x002fc8000f8ec0ff */
[----:B------:R-:W-:-:S13]  /*3d20*/  ISETP.NE.AND P0, PT, R0, UR8, PT ;  /* 0x0000000800007c0c */ /* 0x000fda000bf05270 */
[----:B------:R-:W-:Y:S05]  /*3d30*/  @P0 BRA `(.L_x_73) ;  /* 0x0000000000580947 */ /* 0x000fea0003800000 */
[----:B------:R-:W1:Y:S02]  /*3d40*/  LDS R0, [UR4+0x18] ;  /* 0x00001804ff007984 */ /* 0x000e640008000800 */
[----:B-1----:R-:W-:-:S04]  /*3d50*/  LOP3.LUT R0, R0, UR5, RZ, 0xc0, !PT ;  /* 0x0000000500007c12 */ /* 0x002fc8000f8ec0ff */
[----:B------:R-:W-:-:S13]  /*3d60*/  ISETP.NE.AND P0, PT, R0, UR5, PT ;  /* 0x0000000500007c0c */ /* 0x000fda000bf05270 */
[----:B------:R-:W-:Y:S05]  /*3d70*/  @P0 BRA `(.L_x_74) ;  /* 0x00000000003c0947 */ /* 0x000fea0003800000 */
[----:B------:R-:W1:Y:S01]  /*3d80*/  S2R R2, SR_LANEID ;  /* 0x0000000000027919 */ /* 0x000e620000000000 */
[----:B------:R-:W-:Y:S01]  /*3d90*/  ULOP3.LUT UR8, URZ, UR8, URZ, 0x33, !UPT ;  /* 0x00000008ff087292 */ /* 0x000fe2000f8e33ff */
[----:B------:R-:W-:Y:S01]  /*3da0*/  LOP3.LUT R4, RZ, UR5, RZ, 0x33, !PT ;  /* 0x00000005ff047c12 */ /* 0x000fe2000f8e33ff */
[----:B------:R-:W-:Y:S02]  /*3db0*/  VOTEU.ANY UR7, UPT, PT ;  /* 0x0000000000077886 */ /* 0x000fe400038e0100 */
[----:B------:R-:W-:Y:S01]  /*3dc0*/  UFLO.U32 UR7, UR7 ;  /* 0x00000007000772bd */ /* 0x000fe200080e0000 */
[----:B------:R-:W2:Y:S01]  /*3dd0*/  REDUX UR5, R4 ;  /* 0x00000000040573c4 */ /* 0x000ea20000000000 */
[----:B------:R-:W-:-:S06]  /*3de0*/  IMAD.U32 R0, RZ, RZ, UR8 ;  /* 0x00000008ff007e24 */ /* 0x000fcc000f8e00ff */
[----:B------:R4:W-:Y:S01]  /*3df0*/  UTCATOMSWS.AND URZ, UR8 ;  /* 0x0000000800ff79e3 */ /* 0x0009e20008000000 */
[----:B------:R-:W3:Y:S01]  /*3e00*/  REDUX UR6, R0 ;  /* 0x00000000000673c4 */ /* 0x000ee20000000000 */
[----:B-1----:R-:W-:Y:S01]  /*3e10*/  ISETP.EQ.U32.AND P0, PT, R2, UR7, PT ;  /* 0x0000000702007c0c */ /* 0x002fe2000bf02070 */
[----:B--2---:R-:W-:Y:S01]  /*3e20*/  IMAD.U32 R2, RZ, RZ, UR5 ;  /* 0x00000005ff027e24 */ /* 0x004fe2000f8e00ff */
[----:B---3--:R-:W-:-:S11]  /*3e30*/  MOV R3, UR6 ;  /* 0x0000000600037c02 */ /* 0x008fd60008000f00 */
[----:B------:R4:W-:Y:S04]  /*3e40*/  @P0 ATOMS.AND RZ, [UR4+0x14], R3 ;  /* 0x00001403ffff098c */ /* 0x0009e8000a800004 */
[----:B------:R4:W-:Y:S01]  /*3e50*/  @P0 ATOMS.AND RZ, [UR4+0x18], R2 ;  /* 0x00001802ffff098c */ /* 0x0009e2000a800004 */
[----:B------:R-:W-:Y:S05]  /*3e60*/  BRA `(.L_x_75) ;  /* 0x0000000000147947 */ /* 0x000fea0003800000 */
.L_x_74:
[----:B------:R-:W-:Y:S02]  /*3e70*/  MOV R2, 0x3e90 ;  /* 0x00003e9000027802 */ /* 0x000fe40000000f00 */
[----:B---3-5:R-:W-:Y:S05]  /*3e80*/  CALL.REL.NOINC `($__internal_0_$__cuda_sm10x_tcgen05_guardrail_trap_col_being_dealloced_not_returned_by_alloc) ;  /* 0x0000003000a07944 */ /* 0x028fea0003c00000 */
[----:B------:R-:W-:Y:S05]  /*3e90*/  BRA `(.L_x_75) ;  /* 0x0000000000087947 */ /* 0x000fea0003800000 */
.L_x_73:
[----:B------:R-:W-:Y:S02]  /*3ea0*/  MOV R2, 0x3ec0 ;  /* 0x00003ec000027802 */ /* 0x000fe40000000f00 */
[----:B---3-5:R-:W-:Y:S05]  /*3eb0*/  CALL.REL.NOINC `($__internal_2_$__cuda_sm10x_tcgen05_guardrail_trap_unallocated_columns_being_dealloced) ;  /* 0x0000003000ac7944 */ /* 0x028fea0003c00000 */
.L_x_75:
[----:B------:R-:W-:Y:S01]  /*3ec0*/  NOP ;  /* 0x0000000000007918 */ /* 0x000fe20000000000 */
[----:B----4-:R-:W-:Y:S05]  /*3ed0*/  EXIT ;  /* 0x000000000000794d */ /* 0x010fea0003800000 */
.L_x_57:
[----:B------:R-:W-:-:S09]  /*3ee0*/  UISETP.NE.OR UP2, UPT, UR8, 0x3, !UP2 ;  /* 0x000000030800788c */ /* 0x000fd2000d745670 */
[----:B------:R-:W-:Y:S05]  /*3ef0*/  BRA.U UP2, `(.L_x_76) ;  /* 0x0000000d020c7547 */ /* 0x000fea000b800000 */
[----:B------:R-:W1:Y:S01]  /*3f00*/  LDC R0, c[0x0][0xb30] ;  /* 0x0002cc00ff007b82 */ /* 0x000e620000000800 */
[----:B------:R-:W2:Y:S01]  /*3f10*/  LDCU.64 UR8, c[0x0][0x888] ;  /* 0x00011100ff0877ac */ /* 0x000ea20008000a00 */
[----:B------:R-:W-:Y:S01]  /*3f20*/  IMAD.MOV.U32 R30, RZ, RZ, 0x1 ;  /* 0x00000001ff1e7424 */ /* 0x000fe200078e00ff */
[----:B------:R-:W-:Y:S01]  /*3f30*/  CS2R R28, SRZ ;  /* 0x00000000001c7805 */ /* 0x000fe2000001ff00 */
[----:B------:R-:W-:Y:S01]  /*3f40*/  IMAD.MOV.U32 R25, RZ, RZ, 0x1000 ;  /* 0x00001000ff197424 */ /* 0x000fe200078e00ff */
[----:B------:R-:W4:Y:S03]  /*3f50*/  LDCU.64 UR4, c[0x0][0x890] ;  /* 0x00011200ff0477ac */ /* 0x000f260008000a00 */
[----:B------:R-:W3:Y:S01]  /*3f60*/  LDC R19, c[0x0][0x370] ;  /* 0x0000dc00ff137b82 */ /* 0x000ee20000000800 */
[----:B------:R-:W-:Y:S01]  /*3f70*/  UMOV UR7, 0x400 ;  /* 0x0000040000077882 */ /* 0x000fe20000000000 */
[----:B------:R-:W-:-:S02]  /*3f80*/  UPLOP3.LUT UP1, UPT, UPT, UPT, UPT, 0x40, 0x4 ;  /* 0x000000000004789c */ /* 0x000fc40003f2e870 */
[----:B------:R-:W-:Y:S01]  /*3f90*/  ULEA UR7, UR37, UR7, 0x18 ;  /* 0x0000000725077291 */ /* 0x000fe2000f8ec0ff */
[----:B------:R-:W-:-:S03]  /*3fa0*/  UMOV UR15, URZ ;  /* 0x000000ff000f7c82 */ /* 0x000fc60008000000 */
[----:B------:R-:W3:Y:S01]  /*3fb0*/  LDC R2, c[0x0][0xb0c] ;  /* 0x0002c300ff027b82 */ /* 0x000ee20000000800 */
[----:B--2---:R-:W-:Y:S02]  /*3fc0*/  UISETP.NE.U32.AND UP2, UPT, UR8, URZ, UPT ;  /* 0x000000ff0800728c */ /* 0x004fe4000bf45070 */
[----:B----4-:R-:W-:-:S05]  /*3fd0*/  UISETP.NE.U32.AND UP3, UPT, UR4, URZ, UPT ;  /* 0x000000ff0400728c */ /* 0x010fca000bf65070 */
[----:B------:R-:W2:Y:S01]  /*3fe0*/  LDC R18, c[0x0][0xb20] ;  /* 0x0002c800ff127b82 */ /* 0x000ea20000000800 */
[----:B-1----:R-:W-:Y:S01]  /*3ff0*/  ISETP.NE.AND P1, PT, R0, 0x1, PT ;  /* 0x000000010000780c */ /* 0x002fe20003f25270 */
[----:B------:R-:W-:Y:S02]  /*4000*/  UISETP.NE.AND.EX UP2, UPT, UR9, URZ, UPT, UP2 ;  /* 0x000000ff0900728c */ /* 0x000fe4000bf45320 */
[----:B------:R-:W-:-:S04]  /*4010*/  UISETP.NE.AND.EX UP3, UPT, UR5, URZ, UPT, UP3 ;  /* 0x000000ff0500728c */ /* 0x000fc8000bf65330 */
[----:B-----5:R-:W1:Y:S08]  /*4020*/  LDC.64 R32, c[0x0][0x348] ;  /* 0x0000d200ff207b82 */ /* 0x020e700000000a00 */
[----:B------:R-:W4:Y:S08]  /*4030*/  LDC.64 R16, c[0x0][0xb10] ;  /* 0x0002c400ff107b82 */ /* 0x000f300000000a00 */
[----:B------:R-:W1:Y:S08]  /*4040*/  LDC.64 R6, c[0x0][0xb18] ;  /* 0x0002c600ff067b82 */ /* 0x000e700000000a00 */
[----:B------:R-:W1:Y:S08]  /*4050*/  LDC.64 R4, c[0x0][0xb28] ;  /* 0x0002ca00ff047b82 */ /* 0x000e700000000a00 */
[----:B--23--:R-:W1:Y:S02]  /*4060*/  LDC R24, c[0x0][0x374] ;  /* 0x0000dd00ff187b82 */ /* 0x00ce640000000800 */
.L_x_84:
[C---:B------:R-:W-:Y:S02]  /*4070*/  LEA R0, R29.reuse, UR7, 0x3 ;  /* 0x000000071d007c11 */ /* 0x040fe4000f8e18ff */
[----:B------:R-:W-:Y:S02]  /*4080*/  SHF.L.U32 R3, R28, 0x1f, RZ ;  /* 0x0000001f1c037819 */ /* 0x000fe400000006ff */
[----:B------:R-:W-:Y:S02]  /*4090*/  LEA R20, R29, UR7, 0x4 ;  /* 0x000000071d147c11 */ /* 0x000fe4000f8e20ff */
[----:B--2---:R-:W2:Y:S02]  /*40a0*/  SYNCS.PHASECHK.TRANS64.TRYWAIT P0, [R0+URZ+0xf0], R3 ;  /* 0x0000f003000075a7 */ /* 0x004ea400080011ff */
[----:B--2---:R-:W-:Y:S05]  /*40b0*/  @!P0 BRA `(.L_x_77) ;  /* 0x0000002c007c8947 */ /* 0x004fea0003800000 */
.L_x_154:
[----:B------:R-:W-:Y:S01]  /*40c0*/  ISETP.GE.AND P0, PT, R26, 0x1, PT ;  /* 0x000000011a00780c */ /* 0x000fe20003f06270 */
[----:B------:R-:W3:Y:S01]  /*40d0*/  LDS.128 R20, [R20+0x180] ;  /* 0x0001800014147984 */ /* 0x000ee20000000c00 */
[----:B------:R-:W-:Y:S01]  /*40e0*/  ISETP.NE.U32.AND P4, PT, RZ, UR4, PT ;  /* 0x00000004ff007c0c */ /* 0x000fe2000bf85070 */
[----:B--2---:R-:W-:Y:S03]  /*40f0*/  VIADD R0, R0, 0x100 ;  /* 0x0000010000007836 */ /* 0x004fe60000000000 */
[----:B------:R-:W-:Y:S01]  /*4100*/  ISETP.NE.AND.EX P4, PT, RZ, UR5, PT, P4 ;  /* 0x00000005ff007c0c */ /* 0x000fe2000bf85340 */
[----:B------:R-:W-:Y:S01]  /*4110*/  @!PT LDS RZ, [RZ] ;  /* 0x00000000fffff984 */ /* 0x000fe20000000800 */
[----:B------:R-:W-:Y:S01]  /*4120*/  @!PT LDS RZ, [RZ] ;  /* 0x00000000fffff984 */ /* 0x000fe20000000800 */
[----:B------:R-:W-:Y:S01]  /*4130*/  @!PT LDS RZ, [RZ] ;  /* 0x00000000fffff984 */ /* 0x000fe20000000800 */
[----:B------:R-:W-:Y:S01]  /*4140*/  @!PT LDS RZ, [RZ] ;  /* 0x00000000fffff984 */ /* 0x000fe20000000800 */
[----:B------:R2:W-:Y:S06]  /*4150*/  MEMBAR.ALL.CTA ;  /* 0x0000000000007992 */ /* 0x0005ec0000008000 */
[----:B--2---:R-:W2:Y:S01]  /*4160*/  FENCE.VIEW.ASYNC.S ;  /* 0x00000000000073c6 */ /* 0x004ea20000000000 */
[----:B------:R-:W-:Y:S04]  /*4170*/  PRMT R0, RZ, 0x654, R0 ;  /* 0x00000654ff007816 */ /* 0x000fe80000000000 */
[----:B--2---:R2:W-:Y:S01]  /*4180*/  SYNCS.ARRIVE.TRANS64.RED.A1T0 RZ, [R0+URZ], RZ ;  /* 0x000000ff00ff79a7 */ /* 0x0045e200081004ff */
[----:B---3--:R-:W-:Y:S11]  /*4190*/  LOP3.LUT P3, RZ, R22, 0x1, RZ, 0xc0, !PT ;  /* 0x0000000116ff7812 */ /* 0x008ff6000786c0ff */
[----:B------:R-:W-:Y:S02]  /*41a0*/  @!UPT UIADD3 URZ, UPT, UPT, URZ, URZ, URZ ;  /* 0x000000fffffff290 */ /* 0x000fe4000fffe0ff */
[----:B------:R-:W-:Y:S02]  /*41b0*/  @P3 MOV R13, R20 ;  /* 0x00000014000d3202 */ /* 0x000fe40000000f00 */
[----:B------:R-:W-:Y:S01]  /*41c0*/  @P3 LOP3.LUT R8, R21, 0xffff, RZ, 0xc0, !PT ;  /* 0x0000ffff15083812 */ /* 0x000fe200078ec0ff */
[----:B--2---:R-:W-:Y:S06]  /*41d0*/  @!P0 BRA `(.L_x_78) ;  /* 0x0000000000a48947 */ /* 0x004fec0003800000 */
[----:B-1----:R-:W-:Y:S01]  /*41e0*/  IMAD.HI.U32 R31, R24, R7, RZ ;  /* 0x00000007181f7227 */ /* 0x002fe200078e00ff */
[----:B------:R-:W-:Y:S02]  /*41f0*/  ISETP.NE.AND P0, PT, R6, 0x1, PT ;  /* 0x000000010600780c */ /* 0x000fe40003f05270 */
[----:B------:R-:W-:Y:S01]  /*4200*/  ISETP.NE.AND P2, PT, R26, 0x1, PT ;  /* 0x000000011a00780c */ /* 0x000fe20003f45270 */
[----:B----4-:R-:W-:Y:S01]  /*4210*/  IMAD.HI.U32 R34, R19, R16, RZ ;  /* 0x0000001013227227 */ /* 0x010fe200078e00ff */
[----:B------:R-:W-:Y:S02]  /*4220*/  SHF.R.U32.HI R31, RZ, R18, R31 ;  /* 0x00000012ff1f7219 */ /* 0x000fe4000001161f */
[----:B------:R-:W-:Y:S01]  /*4230*/  ISETP.NE.AND P5, PT, R2, 0x1, PT ;  /* 0x000000010200780c */ /* 0x000fe20003fa5270 */
[----:B------:R-:W-:Y:S01]  /*4240*/  IMAD.HI.U32 R36, R13, R16, RZ ;  /* 0x000000100d247227 */ /* 0x000fe200078e00ff */
[----:B------:R-:W-:Y:S02]  /*4250*/  SHF.R.U32.HI R34, RZ, R17, R34 ;  /* 0x00000011ff227219 */ /* 0x000fe40000011622 */
[----:B------:R-:W-:Y:S01]  /*4260*/  SEL R3, R24, R31, !P0 ;  /* 0x0000001f18037207 */ /* 0x000fe20004000000 */
[C---:B------:R-:W-:Y:S01]  /*4270*/  IMAD.HI.U32 R31, R8.reuse, R7, RZ ;  /* 0x00000007081f7227 */ /* 0x040fe200078e00ff */
[----:B------:R-:W-:Y:S02]  /*4280*/  SEL R11, R19, R34, !P5 ;  /* 0x00000022130b7207 */ /* 0x000fe40006800000 */
[----:B------:R-:W-:Y:S01]  /*4290*/  SHF.R.U32.HI R36, RZ, R17, R36 ;  /* 0x00000011ff247219 */ /* 0x000fe20000011624 */
[----:B------:R-:W-:Y:S01]  /*42a0*/  IMAD.HI.U32 R38, R3, R4, RZ ;  /* 0x0000000403267227 */ /* 0x000fe200078e00ff */
[----:B------:R-:W-:Y:S03]  /*42b0*/  SHF.R.U32.HI R31, RZ, R18, R31 ;  /* 0x00000012ff1f7219 */ /* 0x000fe6000001161f */
[----:B------:R-:W-:Y:S01]  /*42c0*/  IMAD.HI.U32 R34, R11, R4, RZ ;  /* 0x000000040b227227 */ /* 0x000fe200078e00ff */
[----:B------:R-:W-:Y:S02]  /*42d0*/  @P2 SHF.R.U32.HI R3, RZ, R5, R38 ;  /* 0x00000005ff032219 */ /* 0x000fe40000011626 */
[----:B------:R-:W-:Y:S02]  /*42e0*/  SEL R9, R8, R31, !P0 ;  /* 0x0000001f08097207 */ /* 0x000fe40004000000 */
[----:B------:R-:W-:Y:S01]  /*42f0*/  @P2 SHF.R.U32.HI R11, RZ, R5, R34 ;  /* 0x00000005ff0b2219 */ /* 0x000fe20000011622 */
[C---:B------:R-:W-:Y:S01]  /*4300*/  IMAD R10, R26.reuse, R3, RZ ;  /* 0x000000031a0a7224 */ /* 0x040fe200078e02ff */
[----:B------:R-:W-:Y:S01]  /*4310*/  SEL R3, R13, R36, !P5 ;  /* 0x000000240d037207 */ /* 0x000fe20006800000 */
[C---:B------:R-:W-:Y:S03]  /*4320*/  IMAD.HI.U32 R14, R9.reuse, R4, RZ ;  /* 0x00000004090e7227 */ /* 0x040fe600078e00ff */
[----:B------:R-:W-:Y:S01]  /*4330*/  ISETP.GE.AND P0, PT, R9, R10, PT ;  /* 0x0000000a0900720c */ /* 0x000fe20003f06270 */
[C---:B------:R-:W-:Y:S01]  /*4340*/  IMAD R12, R26.reuse, R11, RZ ;  /* 0x0000000b1a0c7224 */ /* 0x040fe200078e02ff */
[-C--:B------:R-:W-:Y:S04]  /*4350*/  SHF.R.U32.HI R14, RZ, R5.reuse, R14 ;  /* 0x00000005ff0e7219 */ /* 0x080fe8000001160e */
[----:B------:R-:W-:Y:S02]  /*4360*/  ISETP.GE.OR P0, PT, R3, R12, P0 ;  /* 0x0000000c0300720c */ /* 0x000fe40000706670 */
[----:B------:R-:W-:Y:S05]  /*4370*/  SEL R15, R9, R14, !P2 ;  /* 0x0000000e090f7207 */ /* 0x000fea0005000000 */
[----:B------:R-:W-:Y:S04]  /*4380*/  IMAD.MOV R14, RZ, RZ, -R15 ;  /* 0x000000ffff0e7224 */ /* 0x000fe800078e0a0f */
[----:B------:R-:W-:Y:S02]  /*4390*/  IMAD R14, R26, R14, R9 ;  /* 0x0000000e1a0e7224 */ /* 0x000fe400078e0209 */
[C---:B------:R-:W-:Y:S05]  /*43a0*/  @!P0 IMAD.HI.U32 R10, R3.reuse, R4, RZ ;  /* 0x00000004030a8227 */ /* 0x040fea00078e00ff */
[----:B------:R-:W-:Y:S04]  /*43b0*/  @!P0 SHF.R.U32.HI R10, RZ, R5, R10 ;  /* 0x00000005ff0a8219 */ /* 0x000fe8000001160a */
[----:B------:R-:W-:Y:S01]  /*43c0*/  @!P0 SEL R0, R3, R10, !P2 ;  /* 0x0000000a03008207 */ /* 0x000fe20005000000 */
[----:B------:R-:W-:Y:S03]  /*43d0*/  IMAD.MOV R10, RZ, RZ, -R3 ;  /* 0x000000ffff0a7224 */ /* 0x000fe600078e0a03 */
[----:B------:R-:W-:Y:S01]  /*43e0*/  @!P0 IADD3 R15, PT, PT, R15, -R0, RZ ;  /* 0x800000000f0f8210 */ /* 0x000fe20007ffe0ff */
[----:B------:R-:W-:Y:S01]  /*43f0*/  @!P0 IMAD R0, R11, R14, R0 ;  /* 0x0000000e0b008224 */ /* 0x000fe200078e0200 */
[----:B------:R-:W-:Y:S01]  /*4400*/  IADD3 R11, PT, PT, -R9, RZ, RZ ;  /* 0x000000ff090b7210 */ /* 0x000fe20007ffe1ff */
[----:B------:R-:W-:Y:S02]  /*4410*/  IMAD R13, R2, R10, R13 ;  /* 0x0000000a020d7224 */ /* 0x000fe400078e020d */
[----:B------:R-:W-:Y:S02]  /*4420*/  @!P0 IMAD R9, R15, R26, R3 ;  /* 0x0000001a0f098224 */ /* 0x000fe400078e0203 */
[----:B------:R-:W-:Y:S02]  /*4430*/  @!P0 IMAD.MOV.U32 R3, RZ, RZ, R0 ;  /* 0x000000ffff038224 */ /* 0x000fe400078e0000 */
[----:B------:R-:W-:Y:S02]  /*4440*/  IMAD R8, R6, R11, R8 ;  /* 0x0000000b06087224 */ /* 0x000fe400078e0208 */
[----:B------:R-:W-:Y:S02]  /*4450*/  IMAD R13, R3, R2, R13 ;  /* 0x00000002030d7224 */ /* 0x000fe400078e020d */
[----:B------:R-:W-:Y:S02]  /*4460*/  IMAD R8, R9, R6, R8 ;  /* 0x0000000609087224 */ /* 0x000fe400078e0208 */
.L_x_78:
[----:B------:R-:W-:Y:S05]  /*4470*/  BRA.U UP1, `(.L_x_79) ;  /* 0x0000000101107547 */ /* 0x000fea000b800000 */
[----:B------:R-:W-:Y:S04]  /*4480*/  MOV R0, UR6 ;  /* 0x0000000600007c02 */ /* 0x000fe80008000f00 */
[----:B------:R-:W-:Y:S04]  /*4490*/  SHF.L.U32 R3, R0, 0x1f, RZ ;  /* 0x0000001f00037819 */ /* 0x000fe800000006ff */
[----:B------:R-:W2:Y:S02]  /*44a0*/  SYNCS.PHASECHK.TRANS64.TRYWAIT P0, [UR7+0xe8], R3 ;  /* 0x0000e803ff0075a7 */ /* 0x000ea40008001107 */
[----:B--2---:R-:W-:Y:S05]  /*44b0*/  @!P0 BRA `(.L_x_80) ;  /* 0x0000002800908947 */ /* 0x004fea0003800000 */
.L_x_79:
[----:B------:R-:W-:Y:S05]  /*44c0*/  BRA.U !UP3, `(.L_x_81) ;  /* 0x000000010b347547 */ /* 0x000fea000b800000 */
[----:B------:R-:W-:Y:S01]  /*44d0*/  UPLOP3.LUT UP0, UPT, UPT, UPT, UP2, 0x80, 0x8 ;  /* 0x000000000008789c */ /* 0x000fe20003f0f020 */
[----:B--2---:R-:W-:Y:S02]  /*44e0*/  HFMA2 R0, -RZ, RZ, 0, 5.9604644775390625e-08 ;  /* 0x00000001ff007431 */ /* 0x004fe400000001ff */
[----:B------:R-:W-:Y:S03]  /*44f0*/  IMAD.MOV.U32 R70, RZ, RZ, 0x1 ;  /* 0x00000001ff467424 */ /* 0x000fe600078e00ff */
[----:B------:R-:W-:Y:S05]  /*4500*/  PLOP3.LUT P0, PT, PT, PT, UP0, 0x80, 0x8 ;  /* 0x000000000008781c */ /* 0x000fea0003f0f008 */
[----:B------:R-:W2:Y:S01]  /*4510*/  @UP0 LDCU.64 UR10, c[0x0][0x888] ;  /* 0x00011100ff0a07ac */ /* 0x000ea20008000a00 */
[----:B------:R-:W-:Y:S07]  /*4520*/  @UP0 UIMAD UR8, UR36, UR4, URZ ;  /* 0x00000004240802a4 */ /* 0x000fee000f8e02ff */
[----:B------:R-:W-:Y:S01]  /*4530*/  @!P0 PRMT R70, R0, 0x7610, R70 ;  /* 0x0000761000468816 */ /* 0x000fe20000000046 */
[----:B--2---:R-:W-:Y:S03]  /*4540*/  @UP0 UIMAD.WIDE UR10, UR8, 0x4, UR10 ;  /* 0x00000004080a08a5 */ /* 0x004fe6000f8e020a */
[----:B------:R-:W2:Y:S03]  /*4550*/  @!UP0 LDCU UR8, c[0x0][0x880] ;  /* 0x00011000ff0887ac */ /* 0x000ea60008000800 */
[----:B------:R-:W-:Y:S01]  /*4560*/  IMAD.U32 R10, RZ, RZ, UR10 ;  /* 0x0000000aff0a7e24 */ /* 0x000fe2000f8e00ff */
[----:B------:R-:W-:Y:S05]  /*4570*/  MOV R11, UR11 ;  /* 0x0000000b000b7c02 */ /* 0x000fea0008000f00 */
[----:B------:R3:W5:Y:S02]  /*4580*/  @P0 LDG.E R35, desc[UR40][R10.64] ;  /* 0x000000280a230981 */ /* 0x000764000c1e1900 */
[----:B--23--:R-:W-:Y:S07]  /*4590*/  @!P0 IMAD.U32 R35, RZ, RZ, UR8 ;  /* 0x00000008ff238e24 */ /* 0x00cfee000f8e00ff */
.L_x_81:
[----:B-----5:R-:W-:Y:S01]  /*45a0*/  @!P4 FSETP.EQ.AND P5, PT, R35, RZ, PT ;  /* 0x000000ff2300c20b */ /* 0x020fe20003fa2000 */
[----:B------:R-:W-:Y:S01]  /*45b0*/  @!UPT UIADD3 URZ, UPT, UPT, URZ, URZ, URZ ;  /* 0x000000fffffff290 */ /* 0x000fe2000fffe0ff */
[----:B------:R-:W-:Y:S11]  /*45c0*/  @!P4 BRA `(.L_x_82) ;  /* 0x000000000014c947 */ /* 0x000ff60003800000 */
[----:B------:R-:W-:Y:S02]  /*45d0*/  LOP3.LUT P0, RZ, R70, 0xff, RZ, 0xc0, !PT ;  /* 0x000000ff46ff7812 */ /* 0x000fe4000780c0ff */
[----:B------:R-:W-:Y:S04]  /*45e0*/  PLOP3.LUT P5, PT, PT, PT, UP0, 0x80, 0x8 ;  /* 0x000000000008781c */ /* 0x000fe80003faf008 */
[----:B------:R-:W-:Y:S07]  /*45f0*/  PLOP3.LUT P5, PT, P5, PT, PT, 0x8, 0x80 ;  /* 0x000000000080781c */ /* 0x000fee0002fae170 */
[----:B------:R-:W-:Y:S11]  /*4600*/  @P0 FSETP.EQ.AND P5, PT, R35, RZ, PT ;  /* 0x000000ff2300020b */ /* 0x000ff60003fa2000 */
[----:B------:R-:W-:Y:S02]  /*4610*/  @!UPT UIADD3 URZ, UPT, UPT, URZ, URZ, URZ ;  /* 0x000000fffffff290 */ /* 0x000fe4000fffe0ff */
.L_x_82:
[----:B------:R-:W3:Y:S01]  /*4620*/  LDC.64 R14, c[0x0][0xb10] ;  /* 0x0002c400ff0e7b82 */ /* 0x000ee20000000a00 */
[----:B------:R-:W-:Y:S01]  /*4630*/  ULEA UR13, UR15, UR7, 0x3 ;  /* 0x000000070f0d7291 */ /* 0x000fe2000f8e18ff */
[----:B------:R-:W-:Y:S01]  /*4640*/  SHF.L.U32 R12, R30, 0x1f, RZ ;  /* 0x0000001f1e0c7819 */ /* 0x000fe200000006ff */
[----:B------:R-:W-:Y:S01]  /*4650*/  VIADD R29, R29, 0x1 ;  /* 0x000000011d1d7836 */ /* 0x000fe20000000000 */
[----:B------:R-:W-:Y:S04]  /*4660*/  @P3 SHF.R.U32.HI R27, RZ, 0x10, R21 ;  /* 0x00000010ff1b3819 */ /* 0x000fe80000011615 */
[----:B------:R-:W5:Y:S02]  /*4670*/  LDC.64 R10, c[0x0][0xb18] ;  /* 0x0002c600ff0a7b82 */ /* 0x000f640000000a00 */
[----:B------:R-:W1:Y:S01]  /*4680*/  SYNCS.PHASECHK.TRANS64.TRYWAIT P4, [UR13+0xd0], R12 ;  /* 0x0000d00cff0075a7 */ /* 0x000e62000808110d */
[----:B---3--:R-:W-:Y:S05]  /*4690*/  @!P1 IMAD.HI.U32 R14, R13, R14, RZ ;  /* 0x0000000e0d0e9227 */ /* 0x008fea00078e00ff */
[----:B--2---:R-:W2:Y:S01]  /*46a0*/  @!P1 LDC R0, c[0x0][0xb20] ;  /* 0x0002c800ff009b82 */ /* 0x004ea20000000800 */
[----:B------:R-:W-:Y:S01]  /*46b0*/  @!P1 SHF.R.U32.HI R14, RZ, R15, R14 ;  /* 0x0000000fff0e9219 */ /* 0x000fe2000001160e */
[----:B-----5:R-:W-:Y:S01]  /*46c0*/  @!P1 IMAD.HI.U32 R11, R8, R11, RZ ;  /* 0x0000000b080b9227 */ /* 0x020fe200078e00ff */
[----:B------:R-:W-:Y:S05]  /*46d0*/  @!P1 ISETP.NE.AND P0, PT, R10, 0x1, PT ;  /* 0x000000010a00980c */ /* 0x000fea0003f05270 */
[----:B------:R-:W3:Y:S01]  /*46e0*/  @!P1 LDC R3, c[0x0][0xb0c] ;  /* 0x0002c300ff039b82 */ /* 0x000ee20000000800 */
[----:B--2---:R-:W-:Y:S02]  /*46f0*/  @!P1 SHF.R.U32.HI R9, RZ, R0, R11 ;  /* 0x00000000ff099219 */ /* 0x004fe4000001160b */
[----:B---3--:R-:W-:Y:S02]  /*4700*/  @!P1 ISETP.NE.AND P2, PT, R3, 0x1, PT ;  /* 0x000000010300980c */ /* 0x008fe40003f45270 */
[----:B------:R-:W-:Y:S02]  /*4710*/  @!P1 SEL R9, R8, R9, !P0 ;  /* 0x0000000908099207 */ /* 0x000fe40004000000 */
[----:B------:R-:W-:Y:S02]  /*4720*/  ELECT P0, URZ, PT ;  /* 0x0000000000ff782f */ /* 0x000fe40003800000 */
[----:B------:R-:W-:Y:S05]  /*4730*/  @!P1 SEL R14, R13, R14, !P2 ;  /* 0x0000000e0d0e9207 */ /* 0x000fea0005000000 */
[----:B------:R-:W-:Y:S02]  /*4740*/  @!P1 IMAD.IADD R0, R9, 0x1, -R14 ;  /* 0x0000000109009824 */ /* 0x000fe400078e0a0e */
[----:B------:R-:W-:Y:S02]  /*4750*/  @!P1 IMAD.IADD R9, R14, 0x1, -R9 ;  /* 0x000000010e099824 */ /* 0x000fe400078e0a09 */
[----:B------:R-:W-:Y:S02]  /*4760*/  @!P1 IMAD R13, R0, R3, R13 ;  /* 0x00000003000d9224 */ /* 0x000fe400078e020d */
[----:B------:R-:W-:Y:S01]  /*4770*/  @!P1 IMAD R8, R9, R10, R8 ;  /* 0x0000000a09089224 */ /* 0x000fe200078e0208 */
[----:B-1----:R-:W-:Y:S06]  /*4780*/  @!P4 BRA `(.L_x_83) ;  /* 0x0000002400f4c947 */ /* 0x002fec0003800000 */
.L_x_157:
[----:B------:R-:W-:Y:S01]  /*4790*/  PLOP3.LUT P5, PT, P5, P0, PT, 0xf2, 0x2f ;  /* 0x00000000002f781c */ /* 0x000fe20002fa1e72 */
[----:B------:R-:W-:Y:S01]  /*47a0*/  UMOV UR16, 0x0 ;  /* 0x0000000000107882 */ /* 0x000fe20000000000 */
[----:B------:R-:W-:Y:S01]  /*47b0*/  UMOV UR17, 0x10000000 ;  /* 0x1000000000117882 */ /* 0x000fe20000000000 */
[----:B------:R-:W-:Y:S01]  /*47c0*/  UMOV UR12, UR36 ;  /* 0x00000024000c7c82 */ /* 0x000fe20008000000 */
[----:B------:R-:W-:Y:S09]  /*47d0*/  @P3 R2UR UR36, R27 ;  /* 0x000000001b2432ca */ /* 0x000ff200000e0000 */
[----:B-1----:R-:W-:Y:S01]  /*47e0*/  @!P5 IADD3 R3, P0, PT, R32, 0x580, RZ ;  /* 0x000005802003d810 */ /* 0x002fe20007f1e0ff */
[----:B------:R-:W-:Y:S01]  /*47f0*/  @!P5 IMAD.SHL.U32 R63, R63, 0x10, RZ ;  /* 0x000000103f3fd824 */ /* 0x000fe200078e00ff */
[----:B------:R-:W-:Y:S01]  /*4800*/  VOTEU.ALL UP1, P5 ;  /* 0x0000000000ff7886 */ /* 0x000fe20002820000 */
[----:B------:R-:W-:Y:S01]  /*4810*/  @!P5 IMAD.SHL.U32 R69, R69, 0x80, RZ ;  /* 0x000000804545d824 */ /* 0x000fe200078e00ff */
[----:B------:R-:W-:Y:S01]  /*4820*/  @!P5 R2UR UR9, R3 ;  /* 0x000000000309d2ca */ /* 0x000fe200000e0000 */
[----:B------:R-:W-:Y:S01]  /*4830*/  @!P5 IMAD.X R0, RZ, RZ, R33, P0 ;  /* 0x000000ffff00d224 */ /* 0x000fe200000e0621 */
[----:B------:R-:W-:Y:S01]  /*4840*/  @!P5 R2UR UR10, R63 ;  /* 0x000000003f0ad2ca */ /* 0x000fe200000e0000 */
[----:B------:R-:W-:Y:S01]  /*4850*/  @!UP1 ULEA UR14, UR15, UR7, 0xc ;  /* 0x000000070f0e9291 */ /* 0x000fe2000f8e60ff */
[----:B------:R-:W-:Y:S01]  /*4860*/  @!P5 R2UR UR11, R69 ;  /* 0x00000000450bd2ca */ /* 0x000fe200000e0000 */
[----:B------:R-:W-:Y:S01]  /*4870*/  UIADD3 UR15, UPT, UPT, UR15, 0x1, URZ ;  /* 0x000000010f0f7890 */ /* 0x000fe2000fffe0ff */
[----:B------:R-:W-:Y:S01]  /*4880*/  @!P5 R2UR UR8, R0 ;  /* 0x000000000008d2ca */ /* 0x000fe200000e0000 */
[----:B------:R-:W-:Y:S01]  /*4890*/  IMAD.IADD R63, R8, 0x1, R62 ;  /* 0x00000001083f7824 */ /* 0x000fe200078e023e */
[----:B------:R-:W-:Y:S01]  /*48a0*/  ISETP.NE.AND P0, PT, R29, 0x2, PT ;  /* 0x000000021d00780c */ /* 0x000fe20003f05270 */
[----:B------:R-:W-:Y:S03]  /*48b0*/  IMAD.IADD R69, R13, 0x1, R68 ;  /* 0x000000010d457824 */ /* 0x000fe600078e0244 */
[----:B------:R-:W-:Y:S01]  /*48c0*/  SEL R3, RZ, 0x1, P0 ;  /* 0x00000001ff037807 */ /* 0x000fe20000000000 */
[----:B------:R-:W-:Y:S01]  /*48d0*/  IMAD.U32 R10, RZ, RZ, UR9 ;  /* 0x00000009ff0a7e24 */ /* 0x000fe2000f8e00ff */
[----:B------:R-:W-:Y:S01]  /*48e0*/  UIADD3 UR9, UPT, UPT, UR13, 0xc0, URZ ;  /* 0x000000c00d097890 */ /* 0x000fe2000fffe0ff */
[----:B------:R-:W-:Y:S02]  /*48f0*/  SEL R29, R29, RZ, P0 ;  /* 0x000000ff1d1d7207 */ /* 0x000fe40000000000 */
[----:B------:R-:W-:Y:S02]  /*4900*/  LOP3.LUT R28, R28, R3, RZ, 0x3c, !PT ;  /* 0x000000031c1c7212 */ /* 0x000fe400078e3cff */
[----:B------:R-:W-:Y:S01]  /*4910*/  IMAD.U32 R11, RZ, RZ, UR8 ;  /* 0x00000008ff0b7e24 */ /* 0x000fe2000f8e00ff */
[----:B------:R-:W-:Y:S01]  /*4920*/  @!P5 R2UR UR18, R10 ;  /* 0x000000000a12d2ca */ /* 0x000fe200000e0000 */
[----:B------:R-:W-:Y:S01]  /*4930*/  @!UP1 UIADD3 UR8, UPT, UPT, UR14, 0x200, URZ ;  /* 0x000002000e089890 */ /* 0x000fe2000fffe0ff */
[----:B------:R-:W-:Y:S02]  /*4940*/  VOTEU.ALL UP1, P5 ;  /* 0x0000000000ff7886 */ /* 0x000fe40002820000 */
[----:B------:R-:W-:Y:S01]  /*4950*/  @!P5 R2UR UR19, R11 ;  /* 0x000000000b13d2ca */ /* 0x000fe200000e0000 */
[----:B------:R-:W-:Y:S11]  /*4960*/  UPRMT UR14, UR37, 0x654, UR9 ;  /* 0x00000654250e7896 */ /* 0x000ff60008000009 */
[----:B------:R-:W-:Y:S01]  /*4970*/  @!UPT UIADD3 URZ, UPT, UPT, URZ, URZ, URZ ;  /* 0x000000fffffff290 */ /* 0x000fe2000fffe0ff */
[----:B------:R2:W-:Y:S01]  /*4980*/  @!UP1 UTMALDG.3D [UR8], [UR18], desc[UR16] ;  /* 0x00001008120095b4 */ /* 0x0005e20008011000 */
[----:B------:R2:W-:Y:S01]  /*4990*/  @!P5 SYNCS.ARRIVE.TRANS64.RED.A0TR RZ, [UR13+0xc0], R25 ;  /* 0x0000c019ffffd9a7 */ /* 0x0005e2000830040d */
[----:B------:R-:W-:Y:S04]  /*49a0*/  UISETP.NE.AND UP1, UPT, UR15, 0x2, UPT ;  /* 0x000000020f00788c */ /* 0x000fe8000bf25270 */
[----:B------:R-:W-:Y:S02]  /*49b0*/  USEL UR13, URZ, 0x1, UP1 ;  /* 0x00000001ff0d7887 */ /* 0x000fe40008800000 */
[----:B------:R-:W-:Y:S02]  /*49c0*/  USEL UR15, UR15, URZ, UP1 ;  /* 0x000000ff0f0f7287 */ /* 0x000fe40008800000 */
[----:B------:R-:W-:Y:S02]  /*49d0*/  UPLOP3.LUT UP1, UPT, UPT, UPT, UPT, 0x80, 0x8 ;  /* 0x000000000008789c */ /* 0x000fe40003f2f070 */
[----:B------:R-:W-:Y:S01]  /*49e0*/  LOP3.LUT R30, R30, UR13, RZ, 0x3c, !PT ;  /* 0x0000000d1e1e7c12 */ /* 0x000fe2000f8e3cff */
[----:B------:R-:W-:Y:S01]  /*49f0*/  SYNCS.ARRIVE.TRANS64.RED.A1T0 RZ, [UR14], RZ ;  /* 0x000000ffffff79a7 */ /* 0x000fe2000810040e */
[----:B------:R-:W-:Y:S07]  /*4a00*/  @P3 BRA `(.L_x_84) ;  /* 0xfffffff400983947 */ /* 0x000fee000383ffff */
[----:B------:R-:W-:Y:S01]  /*4a10*/  UIADD3 UR7, UPT, UPT, UR7, 0xd0, URZ ;  /* 0x000000d007077890 */ /* 0x000fe2000fffe0ff */
[----:B------:R-:W-:-:S03]  /*4a20*/  SHF.L.U32 R3, R30, 0x1f, RZ ;  /* 0x0000001f1e037819 */ /* 0x000fc600000006ff */
[----:B------:R-:W-:-:S09]  /*4a30*/  ULEA UR4, UR15, UR7, 0x3 ;  /* 0x000000070f047291 */ /* 0x000fd2000f8e18ff */
[----:B------:R-:W1:Y:S02]  /*4a40*/  SYNCS.PHASECHK.TRANS64.TRYWAIT P0, [UR4], R3 ;  /* 0x00000003ff0075a7 */ /* 0x000e640008001104 */
[----:B-1----:R-:W-:Y:S05]  /*4a50*/  @!P0 BRA `(.L_x_85) ;  /* 0x0000002400588947 */ /* 0x002fea0003800000 */
.L_x_159:
[----:B------:R-:W-:-:S04]  /*4a60*/  UIADD3 UR5, UPT, UPT, UR15, 0x1, URZ ;  /* 0x000000010f057890 */ /* 0x000fc8000fffe0ff */
[----:B------:R-:W-:-:S04]  /*4a70*/  UISETP.NE.AND UP0, UPT, UR5, 0x2, UPT ;  /* 0x000000020500788c */ /* 0x000fc8000bf05270 */
[----:B------:R-:W-:Y:S02]  /*4a80*/  USEL UR4, URZ, 0x1, UP0 ;  /* 0x00000001ff047887 */ /* 0x000fe40008000000 */
[----:B------:R-:W-:-:S04]  /*4a90*/  USEL UR5, UR5, URZ, UP0 ;  /* 0x000000ff05057287 */ /* 0x000fc80008000000 */
[----:B------:R-:W-:Y:S01]  /*4aa0*/  ULEA UR5, UR5, UR7, 0x3 ;  /* 0x0000000705057291 */ /* 0x000fe2000f8e18ff */
[----:B-1----:R-:W-:-:S04]  /*4ab0*/  LOP3.LUT R3, R30, UR4, RZ, 0x3c, !PT ;  /* 0x000000041e037c12 */ /* 0x002fc8000f8e3cff */
[----:B------:R-:W-:Y:S01]  /*4ac0*/  SHF.L.U32 R3, R3, 0x1f, RZ ;  /* 0x0000001f03037819 */ /* 0x000fe200000006ff */
[----:B------:R-:W-:-:S07]  /*4ad0*/  IMAD.U32 R0, RZ, RZ, UR5 ;  /* 0x00000005ff007e24 */ /* 0x000fce000f8e00ff */
.L_x_86:
[----:B-1----:R1:W3:Y:S02]  /*4ae0*/  SYNCS.PHASECHK.TRANS64.TRYWAIT P0, [R0+URZ], R3 ;  /* 0x00000003000075a7 */ /* 0x0022e400080011ff */
[----:B---3--:R-:W-:Y:S05]  /*4af0*/  @!P0 NANOSLEEP.SYNCS 0x989680 ;  /* 0x009896800000895d */ /* 0x008fea0003900000 */
[----:B------:R-:W3:Y:S02]  /*4b00*/  @!P0 SYNCS.PHASECHK.TRANS64 P0, [R0+URZ], R3 ;  /* 0x00000003000085a7 */ /* 0x000ee400080010ff */
[----:B--23--:R-:W-:Y:S05]  /*4b10*/  @P0 EXIT ;  /* 0x000000000000094d */ /* 0x00cfea0003800000 */
[----:B------:R-:W-:Y:S05]  /*4b20*/  BRA `(.L_x_86) ;  /* 0xfffffffc00ec7947 */ /* 0x000fea000383ffff */
.L_x_76:
[----:B------:R-:W-:-:S06]  /*4b30*/  UISETP.GE.AND UP1, UPT, UR8, 0x4, UPT ;  /* 0x000000040800788c */ /* 0x000fcc000bf26270 */
[----:B------:R-:W-:-:S13]  /*4b40*/  PLOP3.LUT P0, PT, PT, PT, UP1, 0x80, 0x8 ;  /* 0x000000000008781c */ /* 0x000fda0003f0f018 */
[----:B------:R-:W-:Y:S05]  /*4b50*/  @!P0 EXIT ;  /* 0x000000000000894d */ /* 0x000fea0003800000 */
[----:B------:R-:W-:Y:S01]  /*4b60*/  BAR.SYNC.DEFER_BLOCKING 0x6, 0xa0 ;  /* 0x0182800000007b1d */ /* 0x000fe20000010000 */
[C---:B------:R-:W-:Y:S02]  /*4b70*/  IMAD.SHL.U32 R3, R87.reuse, 0x10, RZ ;  /* 0x0000001057037824 */ /* 0x040fe400078e00ff */
[----:B------:R-:W-:Y:S02]  /*4b80*/  HFMA2 R84, -RZ, RZ, 0, 0 ;  /* 0x00000000ff547431 */ /* 0x000fe400000001ff */
[C---:B------:R-:W-:Y:S01]  /*4b90*/  IMAD.SHL.U32 R86, R87.reuse, 0x2, RZ ;  /* 0x0000000257567824 */ /* 0x040fe200078e00ff */
[----:B------:R-:W-:Y:S01]  /*4ba0*/  CS2R R82, SRZ ;  /* 0x0000000000527805 */ /* 0x000fe2000001ff00 */
[----:B------:R-:W-:Y:S01]  /*4bb0*/  IMAD.U32 R33, R87, 0x10000, RZ ;  /* 0x0001000057217824 */ /* 0x000fe200078e00ff */
[----:B------:R-:W-:Y:S01]  /*4bc0*/  UMOV UR42, 0x400 ;  /* 0x00000400002a7882 */ /* 0x000fe20000000000 */
[----:B------:R-:W1:Y:S01]  /*4bd0*/  LDC R73, c[0x0][0x370] ;  /* 0x0000dc00ff497b82 */ /* 0x000e620000000800 */
[----:B------:R-:W-:Y:S01]  /*4be0*/  ULEA UR42, UR37, UR42, 0x18 ;  /* 0x0000002a252a7291 */ /* 0x000fe2000f8ec0ff */
[----:B------:R-:W-:Y:S01]  /*4bf0*/  LOP3.LUT P0, R5, R3, 0x40, RZ, 0xc0, !PT ;  /* 0x0000004003057812 */ /* 0x000fe2000780c0ff */
[----:B------:R-:W-:Y:S01]  /*4c00*/  IMAD.MOV.U32 R85, RZ, RZ, 0x1 ;  /* 0x00000001ff557424 */ /* 0x000fe200078e00ff */
[----:B------:R-:W-:Y:S01]  /*4c10*/  LOP3.LUT R33, R33, 0x600000, RZ, 0xc0, !PT ;  /* 0x0060000021217812 */ /* 0x000fe200078ec0ff */
[----:B------:R-:W-:Y:S01]  /*4c20*/  IMAD.MOV.U32 R30, RZ, RZ, RZ ;  /* 0x000000ffff1e7224 */ /* 0x000fe200078e00ff */
[----:B------:R-:W-:Y:S01]  /*4c30*/  LOP3.LUT R86, R5, 0x8, R86, 0xf8, !PT ;  /* 0x0000000805567812 */ /* 0x000fe200078ef856 */
[----:B------:R-:W-:Y:S01]  /*4c40*/  IMAD.MOV.U32 R90, RZ, RZ, RZ ;  /* 0x000000ffff5a7224 */ /* 0x000fe200078e00ff */
[----:B------:R-:W2:Y:S01]  /*4c50*/  LDC R28, c[0x0][0xb0c] ;  /* 0x0002c300ff1c7b82 */ /* 0x000ea20000000800 */
[----:B------:R-:W-:Y:S01]  /*4c60*/  P2R R75, PR, RZ, 0x1 ;  /* 0x00000001ff4b7803 */ /* 0x000fe20000000000 */
[----:B------:R-:W-:Y:S01]  /*4c70*/  IMAD.MOV.U32 R81, RZ, RZ, RZ ;  /* 0x000000ffff517224 */ /* 0x000fe200078e00ff */
[----:B------:R-:W-:Y:S01]  /*4c80*/  LOP3.LUT R86, R86, 0x7b0, R3, 0xf8, !PT ;  /* 0x000007b056567812 */ /* 0x000fe200078ef803 */
[----:B------:R-:W4:Y:S01]  /*4c90*/  LDCU.64 UR46, c[0x0][0x348] ;  /* 0x00006900ff2e77ac */ /* 0x000f220008000a00 */
[----:B------:R-:W-:-:S02]  /*4ca0*/  LOP3.LUT R87, R87, 0x60, RZ, 0xc0, !PT ;  /* 0x0000006057577812 */ /* 0x000fc400078ec0ff */
[----:B------:R-:W-:Y:S01]  /*4cb0*/  SHF.L.U32 R86, R86, 0x1, RZ ;  /* 0x0000000156567819 */ /* 0x000fe200000006ff */
[----:B------:R-:W1:Y:S01]  /*4cc0*/  LDC R71, c[0x0][0xb20] ;  /* 0x0002c800ff477b82 */ /* 0x000e620000000800 */
[----:B------:R-:W3:Y:S01]  /*4cd0*/  LDS R0, [UR42+0x1a0] ;  /* 0x0001a02aff007984 */ /* 0x000ee20008000800 */
[----:B------:R-:W1:Y:S01]  /*4ce0*/  LDCU.64 UR38, c[0x0][0x888] ;  /* 0x00011100ff2677ac */ /* 0x000e620008000a00 */
[----:B------:R-:W-:-:S05]  /*4cf0*/  UIADD3 UR44, UPT, UPT, UR42, 0x200, URZ ;  /* 0x000002002a2c7890 */ /* 0x000fca000fffe0ff */
[----:B------:R-:W1:Y:S01]  /*4d00*/  LDC R27, c[0x0][0xb30] ;  /* 0x0002cc00ff1b7b82 */ /* 0x000e620000000800 */
[----:B------:R-:W-:-:S07]  /*4d10*/  UMOV UR43, URZ ;  /* 0x000000ff002b7c82 */ /* 0x000fce0008000000 */
[----:B------:R-:W1:Y:S08]  /*4d20*/  LDC.64 R60, c[0x0][0xb10] ;  /* 0x0002c400ff3c7b82 */ /* 0x000e700000000a00 */
[----:B------:R-:W1:Y:S08]  /*4d30*/  LDC.64 R24, c[0x0][0xb18] ;  /* 0x0002c600ff187b82 */ /* 0x000e700000000a00 */
[----:B------:R-:W1:Y:S08]  /*4d40*/  LDC.64 R56, c[0x0][0x888] ;  /* 0x00022200ff387b82 */ /* 0x000e700000000a00 */
[----:B------:R-:W1:Y:S01]  /*4d50*/  LDC.64 R22, c[0x0][0xb28] ;  /* 0x0002ca00ff167b82 */ /* 0x000e620000000a00 */
[----:B---3--:R-:W-:-:S07]  /*4d60*/  IADD3 R33, PT, PT, R0, R33, RZ ;  /* 0x0000002100217210 */ /* 0x008fce0007ffe0ff */
[----:B------:R-:W3:Y:S08]  /*4d70*/  LDC.64 R58, c[0x0][0x890] ;  /* 0x00022400ff3a7b82 */ /* 0x000ef00000000a00 */
[----:B------:R-:W1:Y:S08]  /*4d80*/  LDC.64 R54, c[0x0][0x8b0] ;  /* 0x00022c00ff367b82 */ /* 0x000e700000000a00 */
[----:B------:R-:W1:Y:S08]  /*4d90*/  LDC.64 R52, c[0x0][0x8a8] ;  /* 0x00022a00ff347b82 */ /* 0x000e700000000a00 */
[----:B--2-4-:R-:W1:Y:S02]  /*4da0*/  LDC R72, c[0x0][0x374] ;  /* 0x0000dd00ff487b82 */ /* 0x014e640000000800 */
.L_x_106:
[C---:B------:R-:W-:Y:S02]  /*4db0*/  LEA R0, R90.reuse, UR42, 0x3 ;  /* 0x0000002a5a007c11 */ /* 0x040fe4000f8e18ff */
[----:B------:R-:W-:Y:S02]  /*4dc0*/  SHF.L.U32 R3, R83, 0x1f, RZ ;  /* 0x0000001f53037819 */ /* 0x000fe400000006ff */
[----:B------:R-:W-:Y:S02]  /*4dd0*/  LEA R16, R90, UR42, 0x4 ;  /* 0x0000002a5a107c11 */ /* 0x000fe4000f8e20ff */
[----:B------:R-:W2:Y:S02]  /*4de0*/  SYNCS.PHASECHK.TRANS64.TRYWAIT P0, [R0+URZ+0xf0], R3 ;  /* 0x0000f003000075a7 */ /* 0x000ea400080011ff */
[----:B-12---:R-:W-:Y:S05]  /*4df0*/  @!P0 BRA `(.L_x_87) ;  /* 0x0000002000888947 */ /* 0x006fea0003800000 */
.L_x_160:
[----:B------:R-:W4:Y:S01]  /*4e00*/  LDC.64 R12, c[0x0][0xb10] ;  /* 0x0002c400ff0c7b82 */ /* 0x000f220000000a00 */
[----:B------:R-:W3:Y:S01]  /*4e10*/  LDS.128 R16, [R16+0x180] ;  /* 0x0001800010107984 */ /* 0x000ee20000000c00 */
[----:B-1----:R-:W-:Y:S01]  /*4e20*/  ISETP.NE.AND P1, PT, R27, 0x1, PT ;  /* 0x000000011b00780c */ /* 0x002fe20003f25270 */
[----:B--2---:R-:W-:Y:S01]  /*4e30*/  VIADD R0, R0, 0x100 ;  /* 0x0000010000007836 */ /* 0x004fe20000000000 */
[----:B------:R-:W-:Y:S04]  /*4e40*/  ISETP.GE.AND P0, PT, R26, 0x1, PT ;  /* 0x000000011a00780c */ /* 0x000fe80003f06270 */
[----:B------:R-:W1:Y:S01]  /*4e50*/  LDC.64 R10, c[0x0][0xb18] ;  /* 0x0002c600ff0a7b82 */ /* 0x000e620000000a00 */
[----:B------:R-:W-:Y:S01]  /*4e60*/  PRMT R0, RZ, 0x654, R0 ;  /* 0x00000654ff007816 */ /* 0x000fe20000000000 */
[----:B------:R-:W-:Y:S01]  /*4e70*/  @!PT LDS RZ, [RZ] ;  /* 0x00000000fffff984 */ /* 0x000fe20000000800 */
[----:B------:R-:W-:Y:S01]  /*4e80*/  @!PT LDS RZ, [RZ] ;  /* 0x00000000fffff984 */ /* 0x000fe20000000800 */
[----:B------:R-:W-:Y:S01]  /*4e90*/  @!PT LDS RZ, [RZ] ;  /* 0x00000000fffff984 */ /* 0x000fe20000000800 */
[----:B------:R-:W-:Y:S01]  /*4ea0*/  @!PT LDS RZ, [RZ] ;  /* 0x00000000fffff984 */ /* 0x000fe20000000800 */
[----:B------:R2:W-:Y:S06]  /*4eb0*/  MEMBAR.ALL.CTA ;  /* 0x0000000000007992 */ /* 0x0005ec0000008000 */
[----:B--2---:R-:W2:Y:S01]  /*4ec0*/  FENCE.VIEW.ASYNC.S ;  /* 0x00000000000073c6 */ /* 0x004ea20000000000 */
[----:B------:R-:W1:Y:S08]  /*4ed0*/  @!P1 LDC R14, c[0x0][0xb20] ;  /* 0x0002c800ff0e9b82 */ /* 0x000e700000000800 */
[----:B------:R-:W1:Y:S01]  /*4ee0*/  @!P1 LDC R9, c[0x0][0xb0c] ;  /* 0x0002c300ff099b82 */ /* 0x000e620000000800 */
[----:B--2---:R2:W-:Y:S01]  /*4ef0*/  SYNCS.ARRIVE.TRANS64.RED.A1T0 RZ, [R0+URZ], RZ ;  /* 0x000000ff00ff79a7 */ /* 0x0045e200081004ff */
[----:B---3--:R-:W-:Y:S04]  /*4f00*/  LOP3.LUT P4, RZ, R18, 0x1, RZ, 0xc0, !PT ;  /* 0x0000000112ff7812 */ /* 0x008fe8000788c0ff */
[----:B------:R-:W-:Y:S09]  /*4f10*/  P2R R88, PR, RZ, 0x10 ;  /* 0x00000010ff587803 */ /* 0x000ff20000000000 */
[----:B------:R-:W-:Y:S02]  /*4f20*/  @P4 MOV R31, R16 ;  /* 0x00000010001f4202 */ /* 0x000fe40000000f00 */
[----:B------:R-:W-:Y:S01]  /*4f30*/  @P4 LOP3.LUT R29, R17, 0xffff, RZ, 0xc0, !PT ;  /* 0x0000ffff111d4812 */ /* 0x000fe200078ec0ff */
[----:B--2-4-:R-:W-:Y:S06]  /*4f40*/  @!P0 BRA `(.L_x_88) ;  /* 0x0000000000a48947 */ /* 0x014fec0003800000 */
[----:B------:R-:W-:Y:S01]  /*4f50*/  IMAD.HI.U32 R34, R72, R25, RZ ;  /* 0x0000001948227227 */ /* 0x000fe200078e00ff */
[----:B------:R-:W-:Y:S02]  /*4f60*/  ISETP.NE.AND P0, PT, R24, 0x1, PT ;  /* 0x000000011800780c */ /* 0x000fe40003f05270 */
[----:B------:R-:W-:Y:S01]  /*4f70*/  ISETP.NE.AND P2, PT, R26, 0x1, PT ;  /* 0x000000011a00780c */ /* 0x000fe20003f45270 */
[-C--:B------:R-:W-:Y:S01]  /*4f80*/  IMAD.HI.U32 R20, R73, R60.reuse, RZ ;  /* 0x0000003c49147227 */ /* 0x080fe200078e00ff */
[----:B------:R-:W-:Y:S02]  /*4f90*/  SHF.R.U32.HI R21, RZ, R71, R34 ;  /* 0x00000047ff157219 */ /* 0x000fe40000011622 */
[----:B------:R-:W-:Y:S01]  /*4fa0*/  ISETP.NE.AND P3, PT, R28, 0x1, PT ;  /* 0x000000011c00780c */ /* 0x000fe20003f65270 */
[----:B------:R-:W-:Y:S01]  /*4fb0*/  IMAD.HI.U32 R38, R29, R25, RZ ;  /* 0x000000191d267227 */ /* 0x000fe200078e00ff */
[----:B------:R-:W-:Y:S02]  /*4fc0*/  SHF.R.U32.HI R20, RZ, R61, R20 ;  /* 0x0000003dff147219 */ /* 0x000fe40000011614 */
[----:B------:R-:W-:Y:S01]  /*4fd0*/  SEL R3, R72, R21, !P0 ;  /* 0x0000001548037207 */ /* 0x000fe20004000000 */
[----:B------:R-:W-:Y:S01]  /*4fe0*/  IMAD.HI.U32 R36, R31, R60, RZ ;  /* 0x0000003c1f247227 */ /* 0x000fe200078e00ff */
[----:B------:R-:W-:Y:S03]  /*4ff0*/  SEL R7, R73, R20, !P3 ;  /* 0x0000001449077207 */ /* 0x000fe60005800000 */
[-C--:B------:R-:W-:Y:S01]  /*5000*/  IMAD.HI.U32 R20, R3, R22.reuse, RZ ;  /* 0x0000001603147227 */ /* 0x080fe200078e00ff */
[----:B------:R-:W-:Y:S03]  /*5010*/  SHF.R.U32.HI R36, RZ, R61, R36 ;  /* 0x0000003dff247219 */ /* 0x000fe60000011624 */
[----:B------:R-:W-:Y:S01]  /*5020*/  IMAD.HI.U32 R34, R7, R22, RZ ;  /* 0x0000001607227227 */ /* 0x000fe200078e00ff */
[----:B------:R-:W-:Y:S02]  /*5030*/  @P2 SHF.R.U32.HI R3, RZ, R23, R20 ;  /* 0x00000017ff032219 */ /* 0x000fe40000011614 */
[----:B------:R-:W-:Y:S02]  /*5040*/  SHF.R.U32.HI R20, RZ, R71, R38 ;  /* 0x00000047ff147219 */ /* 0x000fe40000011626 */
[----:B------:R-:W-:Y:S01]  /*5050*/  @P2 SHF.R.U32.HI R7, RZ, R23, R34 ;  /* 0x00000017ff072219 */ /* 0x000fe20000011622 */
[C---:B------:R-:W-:Y:S01]  /*5060*/  IMAD R2, R26.reuse, R3, RZ ;  /* 0x000000031a027224 */ /* 0x040fe200078e02ff */
[----:B------:R-:W-:Y:S02]  /*5070*/  SEL R5, R29, R20, !P0 ;  /* 0x000000141d057207 */ /* 0x000fe40004000000 */
[----:B------:R-:W-:Y:S01]  /*5080*/  SEL R3, R31, R36, !P3 ;  /* 0x000000241f037207 */ /* 0x000fe20005800000 */
[----:B------:R-:W-:Y:S01]  /*5090*/  IMAD R4, R26, R7, RZ ;  /* 0x000000071a047224 */ /* 0x000fe200078e02ff */
[C---:B------:R-:W-:Y:S01]  /*50a0*/  ISETP.GE.AND P0, PT, R5.reuse, R2, PT ;  /* 0x000000020500720c */ /* 0x040fe20003f06270 */
[----:B------:R-:W-:Y:S03]  /*50b0*/  IMAD.HI.U32 R6, R5, R22, RZ ;  /* 0x0000001605067227 */ /* 0x000fe600078e00ff */
[----:B------:R-:W-:Y:S01]  /*50c0*/  ISETP.GE.OR P0, PT, R3, R4, P0 ;  /* 0x000000040300720c */ /* 0x000fe20000706670 */
[----:B------:R-:W-:Y:S01]  /*50d0*/  IMAD.MOV R4, RZ, RZ, -R3 ;  /* 0x000000ffff047224 */ /* 0x000fe200078e0a03 */
[-C--:B------:R-:W-:Y:S03]  /*50e0*/  SHF.R.U32.HI R6, RZ, R23.reuse, R6 ;  /* 0x00000017ff067219 */ /* 0x080fe60000011606 */
[----:B------:R-:W-:Y:S01]  /*50f0*/  IMAD R31, R28, R4, R31 ;  /* 0x000000041c1f7224 */ /* 0x000fe200078e021f */
[----:B------:R-:W-:Y:S05]  /*5100*/  SEL R15, R5, R6, !P2 ;  /* 0x00000006050f7207 */ /* 0x000fea0005000000 */
[----:B------:R-:W-:Y:S02]  /*5110*/  IMAD.MOV R6, RZ, RZ, -R15 ;  /* 0x000000ffff067224 */ /* 0x000fe400078e0a0f */
[C---:B------:R-:W-:Y:S04]  /*5120*/  @!P0 IMAD.HI.U32 R2, R3.reuse, R22, RZ ;  /* 0x0000001603028227 */ /* 0x040fe800078e00ff */
[----:B------:R-:W-:Y:S01]  /*5130*/  IMAD R6, R26, R6, R5 ;  /* 0x000000061a067224 */ /* 0x000fe200078e0205 */
[----:B------:R-:W-:Y:S04]  /*5140*/  @!P0 SHF.R.U32.HI R2, RZ, R23, R2 ;  /* 0x00000017ff028219 */ /* 0x000fe80000011602 */
[----:B------:R-:W-:Y:S02]  /*5150*/  @!P0 SEL R0, R3, R2, !P2 ;  /* 0x0000000203008207 */ /* 0x000fe40005000000 */
[----:B------:R-:W-:Y:S02]  /*5160*/  IADD3 R2, PT, PT, -R5, RZ, RZ ;  /* 0x000000ff05027210 */ /* 0x000fe40007ffe1ff */
[----:B------:R-:W-:Y:S01]  /*5170*/  @!P0 IADD3 R8, PT, PT, R15, -R0, RZ ;  /* 0x800000000f088210 */ /* 0x000fe20007ffe0ff */
[----:B------:R-:W-:Y:S02]  /*5180*/  @!P0 IMAD R0, R7, R6, R0 ;  /* 0x0000000607008224 */ /* 0x000fe400078e0200 */
[----:B------:R-:W-:Y:S02]  /*5190*/  IMAD R29, R24, R2, R29 ;  /* 0x00000002181d7224 */ /* 0x000fe400078e021d */
[----:B------:R-:W-:Y:S02]  /*51a0*/  @!P0 IMAD R5, R8, R26, R3 ;  /* 0x0000001a08058224 */ /* 0x000fe400078e0203 */
[----:B------:R-:W-:Y:S04]  /*51b0*/  @!P0 IMAD.MOV.U32 R3, RZ, RZ, R0 ;  /* 0x000000ffff038224 */ /* 0x000fe800078e0000 */
[----:B------:R-:W-:Y:S02]  /*51c0*/  IMAD R31, R3, R28, R31 ;  /* 0x0000001c031f7224 */ /* 0x000fe400078e021f */
[----:B------:R-:W-:Y:S07]  /*51d0*/  IMAD R29, R5, R24, R29 ;  /* 0x00000018051d7224 */ /* 0x000fee00078e021d */
.L_x_88:
[----:B------:R-:W-:Y:S01]  /*51e0*/  @!P1 IMAD.HI.U32 R0, R31, R12, RZ ;  /* 0x0000000c1f009227 */ /* 0x000fe200078e00ff */
[----:B-1----:R-:W-:Y:S01]  /*51f0*/  @!P1 ISETP.NE.AND P0, PT, R10, 0x1, PT ;  /* 0x000000010a00980c */ /* 0x002fe20003f05270 */
[----:B------:R-:W-:Y:S01]  /*5200*/  ULOP3.LUT UP0, URZ, UR44, 0x90, URZ, 0xc0, !UPT ;  /* 0x000000902cff7892 */ /* 0x000fe2000f80c0ff */
[----:B------:R-:W-:Y:S01]  /*5210*/  @!P1 ISETP.NE.AND P2, PT, R9, 0x1, PT ;  /* 0x000000010900980c */ /* 0x000fe20003f45270 */
[----:B------:R-:W-:Y:S01]  /*5220*/  @!P1 IMAD.HI.U32 R3, R29, R11, RZ ;  /* 0x0000000b1d039227 */ /* 0x000fe200078e00ff */
[----:B------:R-:W-:Y:S02]  /*5230*/  @!P1 SHF.R.U32.HI R0, RZ, R13, R0 ;  /* 0x0000000dff009219 */ /* 0x000fe40000011600 */
[----:B------:R-:W-:Y:S01]  /*5240*/  @P4 SHF.R.U32.HI R80, RZ, 0x10, R17 ;  /* 0x00000010ff504819 */ /* 0x000fe20000011611 */
[----:B------:R-:W-:Y:S01]  /*5250*/  VIADD R90, R90, 0x1 ;  /* 0x000000015a5a7836 */ /* 0x000fe20000000000 */
[----:B------:R-:W-:Y:S02]  /*5260*/  @!P1 SHF.R.U32.HI R2, RZ, R14, R3 ;  /* 0x0000000eff029219 */ /* 0x000fe40000011603 */
[----:B------:R-:W-:Y:S02]  /*5270*/  @!P1 SEL R3, R31, R0, !P2 ;  /* 0x000000001f039207 */ /* 0x000fe40005000000 */
[----:B------:R-:W-:Y:S05]  /*5280*/  @!P1 SEL R2, R29, R2, !P0 ;  /* 0x000000021d029207 */ /* 0x000fea0004000000 */
[----:B------:R-:W-:Y:S02]  /*5290*/  @!P1 IMAD.IADD R0, R2, 0x1, -R3 ;  /* 0x0000000102009824 */ /* 0x000fe400078e0a03 */
[----:B------:R-:W-:Y:S02]  /*52a0*/  @!P1 IMAD.IADD R2, R3, 0x1, -R2 ;  /* 0x0000000103029824 */ /* 0x000fe400078e0a02 */
[----:B------:R-:W-:Y:S02]  /*52b0*/  @!P1 IMAD R31, R0, R9, R31 ;  /* 0x00000009001f9224 */ /* 0x000fe400078e021f */
[----:B------:R-:W-:Y:S01]  /*52c0*/  @!P1 IMAD R29, R2, R10, R29 ;  /* 0x0000000a021d9224 */ /* 0x000fe200078e021d */
[----:B------:R-:W-:Y:S06]  /*52d0*/  BRA.U !UP0, `(.L_x_89) ;  /* 0x00000001087c7547 */ /* 0x000fec000b800000 */
[----:B------:R-:W1:Y:S01]  /*52e0*/  LDCU.64 UR8, c[0x4][0x80] ;  /* 0x01001000ff0877ac */ /* 0x000e620008000a00 */
[----:B------:R-:W-:Y:S01]  /*52f0*/  MOV R2, 0x0 ;  /* 0x0000000000027802 */ /* 0x000fe20000000f00 */
[----:B------:R-:W-:Y:S02]  /*5300*/  HFMA2 R12, -RZ, RZ, 0, 5.9604644775390625e-08 ;  /* 0x00000001ff0c7431 */ /* 0x000fe400000001ff */
[----:B------:R-:W-:Y:S01]  /*5310*/  IMAD.MOV.U32 R8, RZ, RZ, 0x70 ;  /* 0x00000070ff087424 */ /* 0x000fe200078e00ff */
[----:B------:R2:W3:Y:S01]  /*5320*/  LDC.64 R14, c[0x4][R2] ;  /* 0x01000000020e7b82 */ /* 0x0004e20000000a00 */
[----:B------:R-:W4:Y:S01]  /*5330*/  LDCU.64 UR6, c[0x4][0x88] ;  /* 0x01001100ff0677ac */ /* 0x000f220008000a00 */
[----:B------:R-:W-:Y:S01]  /*5340*/  IMAD.MOV.U32 R13, RZ, RZ, RZ ;  /* 0x000000ffff0d7224 */ /* 0x000fe200078e00ff */
[----:B------:R-:W2:Y:S01]  /*5350*/  LDCU.64 UR4, c[0x4][0x8] ;  /* 0x01000100ff0477ac */ /* 0x000ea20008000a00 */
[----:B-1----:R-:W-:Y:S01]  /*5360*/  MOV R5, UR9 ;  /* 0x0000000900057c02 */ /* 0x002fe20008000f00 */
[----:B------:R-:W-:Y:S01]  /*5370*/  IMAD.U32 R4, RZ, RZ, UR8 ;  /* 0x00000008ff047e24 */ /* 0x000fe2000f8e00ff */
[----:B----4-:R-:W-:Y:S01]  /*5380*/  MOV R7, UR7 ;  /* 0x0000000700077c02 */ /* 0x010fe20008000f00 */
[----:B------:R-:W-:Y:S01]  /*5390*/  IMAD.U32 R6, RZ, RZ, UR6 ;  /* 0x00000006ff067e24 */ /* 0x000fe2000f8e00ff */
[----:B--2---:R-:W-:Y:S01]  /*53a0*/  MOV R11, UR5 ;  /* 0x00000005000b7c02 */ /* 0x004fe20008000f00 */
[----:B------:R-:W-:Y:S02]  /*53b0*/  IMAD.U32 R10, RZ, RZ, UR4 ;  /* 0x00000004ff0a7e24 */ /* 0x000fe4000f8e00ff */
[----:B------:R-:W-:Y:S07]  /*53c0*/  LEPC R20, `(.L_x_90) ;  /* 0x000000001014794e */ /* 0x000fee0000000000 */
[----:B---3-5:R-:W-:Y:S05]  /*53d0*/  CALL.ABS.NOINC R14 ;  /* 0x000000000e007343 */ /* 0x028fea0003c00000 */
.L_x_90:
[----:B------:R-:W1:Y:S01]  /*53e0*/  LDCU.64 UR8, c[0x4][0x80] ;  /* 0x01001000ff0877ac */ /* 0x000e620008000a00 */
[----:B------:R-:W2:Y:S01]  /*53f0*/  LDC.64 R2, c[0x4][R2] ;  /* 0x0100000002027b82 */ /* 0x000ea20000000a00 */
[----:B------:R-:W-:Y:S02]  /*5400*/  HFMA2 R12, -RZ, RZ, 0, 5.9604644775390625e-08 ;  /* 0x00000001ff0c7431 */ /* 0x000fe400000001ff */
[----:B------:R-:W-:Y:S02]  /*5410*/  IMAD.MOV.U32 R8, RZ, RZ, 0x70 ;  /* 0x00000070ff087424 */ /* 0x000fe400078e00ff */
[----:B------:R-:W-:Y:S01]  /*5420*/  IMAD.MOV.U32 R13, RZ, RZ, RZ ;  /* 0x000000ffff0d7224 */ /* 0x000fe200078e00ff */
[----:B------:R-:W3:Y:S01]  /*5430*/  LDCU.64 UR6, c[0x4][0x88] ;  /* 0x01001100ff0677ac */ /* 0x000ee20008000a00 */
[----:B------:R-:W4:Y:S01]  /*5440*/  LDCU.64 UR4, c[0x4][0x8] ;  /* 0x01000100ff0477ac */ /* 0x000f220008000a00 */
[----:B-1----:R-:W-:Y:S02]  /*5450*/  MOV R4, UR8 ;  /* 0x0000000800047c02 */ /* 0x002fe40008000f00 */
[----:B------:R-:W-:Y:S02]  /*5460*/  MOV R5, UR9 ;  /* 0x0000000900057c02 */ /* 0x000fe40008000f00 */
[----:B---3--:R-:W-:Y:S01]  /*5470*/  MOV R7, UR7 ;  /* 0x0000000700077c02 */ /* 0x008fe20008000f00 */
[----:B------:R-:W-:Y:S01]  /*5480*/  IMAD.U32 R6, RZ, RZ, UR6 ;  /* 0x00000006ff067e24 */ /* 0x000fe2000f8e00ff */
[----:B----4-:R-:W-:Y:S01]  /*5490*/  MOV R11, UR5 ;  /* 0x00000005000b7c02 */ /* 0x010fe20008000f00 */
[----:B------:R-:W-:Y:S02]  /*54a0*/  IMAD.U32 R10, RZ, RZ, UR4 ;  /* 0x00000004ff0a7e24 */ /* 0x000fe4000f8e00ff */
[----:B------:R-:W-:Y:S07]  /*54b0*/  LEPC R20, `(.L_x_89) ;  /* 0x000000001014794e */ /* 0x000fee0000000000 */
[----:B--2---:R-:W-:Y:S05]  /*54c0*/  CALL.ABS.NOINC R2 ;  /* 0x0000000002007343 */ /* 0x004fea0003c00000 */
.L_x_89:
[----:B------:R-:W-:Y:S01]  /*54d0*/  ISETP.NE.U32.AND P1, PT, R58, RZ, PT ;  /* 0x000000ff3a00720c */ /* 0x000fe20003f25070 */
[----:B------:R-:W-:Y:S01]  /*54e0*/  UISETP.NE.AND UP1, UPT, UR45, URZ, UPT ;  /* 0x000000ff2d00728c */ /* 0x000fe2000bf25270 */
[----:B------:R-:W-:Y:S02]  /*54f0*/  ISETP.NE.U32.AND P4, PT, R54, RZ, PT ;  /* 0x000000ff3600720c */ /* 0x000fe40003f85070 */
[----:B------:R-:W-:Y:S02]  /*5500*/  ISETP.NE.AND.EX P1, PT, R59, RZ, PT, P1 ;  /* 0x000000ff3b00720c */ /* 0x000fe40003f25310 */
[----:B------:R-:W-:Y:S02]  /*5510*/  PLOP3.LUT P2, PT, PT, PT, PT, 0x8, 0x80 ;  /* 0x000000000080781c */ /* 0x000fe40003f4e170 */
[----:B------:R-:W-:Y:S02]  /*5520*/  PLOP3.LUT P0, PT, PT, PT, UP1, 0x80, 0x8 ;  /* 0x000000000008781c */ /* 0x000fe40003f0f018 */
[----:B------:R-:W-:Y:S02]  /*5530*/  ISETP.NE.AND.EX P4, PT, R55, RZ, PT, P4 ;  /* 0x000000ff3700720c */ /* 0x000fe40003f85340 */
[----:B------:R-:W1:Y:S09]  /*5540*/  @UP1 LDCU.64 UR4, c[0x0][0x888] ;  /* 0x00011100ff0417ac */ /* 0x000e720008000a00 */
[----:B------:R-:W-:Y:S01]  /*5550*/  @P0 PLOP3.LUT P2, PT, P1, PT, PT, 0x80, 0x8 ;  /* 0x000000000008081c */ /* 0x000fe20000f4f070 */
[----:B-1----:R-:W-:Y:S04]  /*5560*/  @UP1 UISETP.NE.U32.AND UP0, UPT, UR4, URZ, UPT ;  /* 0x000000ff0400128c */ /* 0x002fe8000bf05070 */
[----:B------:R-:W-:Y:S04]  /*5570*/  @UP1 UISETP.NE.AND.EX UP0, UPT, UR5, URZ, UPT, UP0 ;  /* 0x000000ff0500128c */ /* 0x000fe8000bf05300 */
[----:B------:R-:W-:Y:S01]  /*5580*/  @UP1 USEL UR4, URZ, 0xffffffff, UP0 ;  /* 0xffffffffff041887 */ /* 0x000fe20008000000 */
[----:B------:R-:W-:Y:S11]  /*5590*/  @!P1 BRA `(.L_x_91) ;  /* 0x00000000002c9947 */ /* 0x000ff60003800000 */
[----:B------:R-:W-:Y:S01]  /*55a0*/  ISETP.NE.U32.AND P3, PT, R56, RZ, PT ;  /* 0x000000ff3800720c */ /* 0x000fe20003f65070 */
[----:B------:R-:W-:Y:S03]  /*55b0*/  IMAD.MOV.U32 R70, RZ, RZ, 0x1 ;  /* 0x00000001ff467424 */ /* 0x000fe600078e00ff */
[----:B------:R-:W-:Y:S11]  /*55c0*/  ISETP.NE.AND.EX P3, PT, R57, RZ, PT, P3 ;  /* 0x000000ff3900720c */ /* 0x000ff60003f65330 */
[----:B------:R-:W-:Y:S02]  /*55d0*/  @!UPT UIADD3 URZ, UPT, UPT, URZ, URZ, URZ ;  /* 0x000000fffffff290 */ /* 0x000fe4000fffe0ff */
[----:B------:R-:W1:Y:S01]  /*55e0*/  @P3 LDC.64 R2, c[0x0][0x888] ;  /* 0x00022200ff023b82 */ /* 0x000e620000000a00 */
[----:B------:R-:W-:Y:S04]  /*55f0*/  @P3 IMAD R0, R58, UR36, RZ ;  /* 0x000000243a003c24 */ /* 0x000fe8000f8e02ff */
[----:B-1----:R-:W-:Y:S04]  /*5600*/  @P3 IMAD.WIDE R2, R0, 0x4, R2 ;  /* 0x0000000400023825 */ /* 0x002fe800078e0202 */
[----:B------:R-:W-:Y:S01]  /*5610*/  HFMA2 R0, -RZ, RZ, 0, 5.9604644775390625e-08 ;  /* 0x00000001ff007431 */ /* 0x000fe200000001ff */
[----:B-----5:R1:W5:Y:S04]  /*5620*/  @P3 LDG.E R35, desc[UR40][R2.64] ;  /* 0x0000002802233981 */ /* 0x020368000c1e1900 */
[----:B------:R-:W-:Y:S01]  /*5630*/  @!P3 PRMT R70, R0, 0x7610, R70 ;  /* 0x000076100046b816 */ /* 0x000fe20000000046 */
[----:B-1----:R-:W2:Y:S06]  /*5640*/  @!P3 LDC R35, c[0x0][0x880] ;  /* 0x00022000ff23bb82 */ /* 0x002eac0000000800 */
.L_x_91:
[----:B------:R-:W-:Y:S05]  /*5650*/  @!P4 BRA `(.L_x_92) ;  /* 0x000000000020c947 */ /* 0x000fea0003800000 */
[----:B------:R-:W-:Y:S04]  /*5660*/  ISETP.NE.U32.AND P3, PT, R52, RZ, PT ;  /* 0x000000ff3400720c */ /* 0x000fe80003f65070 */
[----:B------:R-:W-:Y:S11]  /*5670*/  ISETP.NE.AND.EX P3, PT, R53, RZ, PT, P3 ;  /* 0x000000ff3500720c */ /* 0x000ff60003f65330 */
[----:B------:R-:W-:Y:S02]  /*5680*/  @!UPT UIADD3 URZ, UPT, UPT, URZ, URZ, URZ ;  /* 0x000000fffffff290 */ /* 0x000fe4000fffe0ff */
[----:B------:R-:W1:Y:S01]  /*5690*/  @P3 LDC.64 R2, c[0x0][0x8a8] ;  /* 0x00022a00ff023b82 */ /* 0x000e620000000a00 */
[----:B------:R-:W-:Y:S04]  /*56a0*/  @P3 IMAD R0, R54, UR36, RZ ;  /* 0x0000002436003c24 */ /* 0x000fe8000f8e02ff */
[----:B-1----:R-:W-:Y:S05]  /*56b0*/  @P3 IMAD.WIDE R2, R0, 0x4, R2 ;  /* 0x0000000400023825 */ /* 0x002fea00078e0202 */
[----:B-----5:R1:W5:Y:S02]  /*56c0*/  @P3 LDG.E R32, desc[UR40][R2.64] ;  /* 0x0000002802203981 */ /* 0x020364000c1e1900 */
[----:B-1----:R-:W3:Y:S02]  /*56d0*/  @!P3 LDC R32, c[0x0][0x8a0] ;  /* 0x00022800ff20bb82 */ /* 0x002ee40000000800 */
.L_x_92:
[----:B--2--5:R-:W-:Y:S01]  /*56e0*/  @P0 FSETP.NEU.AND P4, PT, R35, RZ, PT ;  /* 0x000000ff2300020b */ /* 0x024fe20003f8d000 */
[----:B------:R-:W-:Y:S01]  /*56f0*/  IMAD.U32 R0, RZ, RZ, UR4 ;  /* 0x00000004ff007e24 */ /* 0x000fe2000f8e00ff */
[----:B------:R-:W-:Y:S01]  /*5700*/  @P0 LOP3.LUT P3, RZ, R70, 0xff, RZ, 0xc0, !PT ;  /* 0x000000ff46ff0812 */ /* 0x000fe2000786c0ff */
[C---:B------:R-:W-:Y:S01]  /*5710*/  IMAD.SHL.U32 R91, R82.reuse, 0x1000, RZ ;  /* 0x00001000525b7824 */ /* 0x040fe200078e00ff */
[----:B------:R-:W-:Y:S01]  /*5720*/  @P0 SEL R5, RZ, 0xffffffff, P4 ;  /* 0xffffffffff050807 */ /* 0x000fe20002000000 */
[----:B------:R-:W-:Y:S01]  /*5730*/  BSSY B1, `(.L_x_93) ;  /* 0x0000033000017945 */ /* 0x000fe20003800000 */
[----:B------:R-:W-:Y:S01]  /*5740*/  LEA R3, R82, UR42, 0x3 ;  /* 0x0000002a52037c11 */ /* 0x000fe2000f8e18ff */
[----:B------:R-:W-:Y:S01]  /*5750*/  IMAD R16, R30, 0x10, R33 ;  /* 0x000000101e107824 */ /* 0x000fe200078e0221 */
[----:B------:R-:W-:Y:S02]  /*5760*/  @P2 SEL R5, R0, R5, !P3 ;  /* 0x0000000500052207 */ /* 0x000fe40005800000 */
[----:B------:R-:W-:Y:S02]  /*5770*/  CS2R R50, SRZ ;  /* 0x0000000000327805 */ /* 0x000fe4000001ff00 */
[----:B------:R-:W-:Y:S02]  /*5780*/  LOP3.LUT R0, R85, 0x1, RZ, 0x3c, !PT ;  /* 0x0000000155007812 */ /* 0x000fe400078e3cff */
[----:B------:R-:W-:Y:S02]  /*5790*/  CS2R R48, SRZ ;  /* 0x0000000000307805 */ /* 0x000fe4000001ff00 */
[----:B------:R-:W-:Y:S02]  /*57a0*/  @P0 LOP3.LUT R5, R5, 0x1, RZ, 0xc0, !PT ;  /* 0x0000000105050812 */ /* 0x000fe400078ec0ff */
[----:B------:R-:W-:Y:S02]  /*57b0*/  CS2R R42, SRZ ;  /* 0x00000000002a7805 */ /* 0x000fe4000001ff00 */
[----:B------:R-:W-:Y:S02]  /*57c0*/  LEA R65, R30, UR42, 0x3 ;  /* 0x0000002a1e417c11 */ /* 0x000fe4000f8e18ff */
[----:B------:R-:W-:Y:S02]  /*57d0*/  CS2R R40, SRZ ;  /* 0x0000000000287805 */ /* 0x000fe4000001ff00 */
[----:B------:R-:W-:Y:S02]  /*57e0*/  ISETP.NE.U32.OR P5, PT, R5, 0x1, !P0 ;  /* 0x000000010500780c */ /* 0x000fe400047a5470 */
[----:B------:R-:W-:Y:S02]  /*57f0*/  SHF.L.U32 R4, R84, 0x1f, RZ ;  /* 0x0000001f54047819 */ /* 0x000fe400000006ff */
[----:B------:R-:W-:Y:S02]  /*5800*/  IADD3 R89, PT, PT, R91, UR42, R86 ;  /* 0x0000002a5b597c10 */ /* 0x000fe4000fffe056 */
[----:B------:R-:W-:Y:S02]  /*5810*/  PLOP3.LUT P3, PT, PT, PT, PT, 0x8, 0x80 ;  /* 0x000000000080781c */ /* 0x000fe40003f6e170 */
[----:B------:R-:W-:Y:S01]  /*5820*/  P2R R92, PR, RZ, 0x20 ;  /* 0x00000020ff5c7803 */ /* 0x000fe20000000000 */
[----:B------:R-:W-:Y:S04]  /*5830*/  VIADD R64, R89, 0x200 ;  /* 0x0000020059407836 */ /* 0x000fe80000000000 */
[----:B------:R-:W-:Y:S04]  /*5840*/  @P5 SHF.L.U32 R2, R0, 0x1f, RZ ;  /* 0x0000001f00025819 */ /* 0x000fe800000006ff */
[----:B------:R-:W1:Y:S01]  /*5850*/  @P5 SYNCS.PHASECHK.TRANS64.TRYWAIT P0, [R3+URZ+0xc0], R2 ;  /* 0x0000c002030055a7 */ /* 0x000e6200080011ff */
[----:B------:R2:W4:Y:S01]  /*5860*/  SYNCS.PHASECHK.TRANS64.TRYWAIT P2, [R65+URZ+0x110], R4 ;  /* 0x00011004410075a7 */ /* 0x00052200080411ff */
[----:B-1----:R-:W-:Y:S01]  /*5870*/  @P5 PLOP3.LUT P3, PT, P0, PT, PT, 0x8, 0x80 ;  /* 0x000000000080581c */ /* 0x002fe2000076e170 */
[----:B------:R-:W-:Y:S01]  /*5880*/  @!UPT UIADD3 URZ, UPT, UPT, URZ, URZ, URZ ;  /* 0x000000fffffff290 */ /* 0x000fe2000fffe0ff */
[----:B--2-4-:R-:W-:Y:S11]  /*5890*/  @!P5 BRA `(.L_x_94) ;  /* 0x000000000070d947 */ /* 0x014ff60003800000 */
[----:B------:R-:W-:Y:S01]  /*58a0*/  FSETP.NEU.AND P0, PT, R35, RZ, PT ;  /* 0x000000ff2300720b */ /* 0x000fe20003f0d000 */
[----:B------:R-:W-:Y:S01]  /*58b0*/  BSSY B0, `(.L_x_95) ;  /* 0x0000018000007945 */ /* 0x000fe20003800000 */
[----:B------:R-:W-:Y:S02]  /*58c0*/  ISETP.NE.AND P5, PT, R75, RZ, PT ;  /* 0x000000ff4b00720c */ /* 0x000fe40003fa5270 */
[----:B------:R-:W-:Y:S02]  /*58d0*/  CS2R R42, SRZ ;  /* 0x00000000002a7805 */ /* 0x000fe4000001ff00 */
[----:B------:R-:W-:Y:S02]  /*58e0*/  SEL R2, RZ, 0xffffffff, P0 ;  /* 0xffffffffff027807 */ /* 0x000fe40000000000 */
[----:B------:R-:W-:Y:S02]  /*58f0*/  CS2R R40, SRZ ;  /* 0x0000000000287805 */ /* 0x000fe4000001ff00 */
[----:B------:R-:W-:Y:S01]  /*5900*/  ISETP.NE.U32.AND P0, PT, RZ, UR38, PT ;  /* 0x00000026ff007c0c */ /* 0x000fe2000bf05070 */
[----:B------:R-:W-:Y:S01]  /*5910*/  IMAD.MOV.U32 R51, RZ, RZ, RZ ;  /* 0x000000ffff337224 */ /* 0x000fe200078e00ff */
[----:B------:R-:W-:Y:S02]  /*5920*/  CS2R R48, SRZ ;  /* 0x0000000000307805 */ /* 0x000fe4000001ff00 */
[----:B------:R-:W-:Y:S04]  /*5930*/  ISETP.NE.AND.EX P0, PT, RZ, UR39, PT, P0 ;  /* 0x00000027ff007c0c */ /* 0x000fe8000bf05300 */
[----:B------:R-:W-:Y:S02]  /*5940*/  SEL R5, RZ, 0xffffffff, P0 ;  /* 0xffffffffff057807 */ /* 0x000fe40000000000 */
[----:B------:R-:W-:Y:S04]  /*5950*/  LOP3.LUT P0, RZ, R70, 0xff, RZ, 0xc0, !PT ;  /* 0x000000ff46ff7812 */ /* 0x000fe8000780c0ff */
[----:B------:R-:W-:Y:S02]  /*5960*/  @P1 SEL R2, R5, R2, !P0 ;  /* 0x0000000205021207 */ /* 0x000fe40004000000 */
[----:B------:R-:W-:Y:S02]  /*5970*/  PLOP3.LUT P0, PT, PT, PT, PT, 0x8, 0x80 ;  /* 0x000000000080781c */ /* 0x000fe40003f0e170 */
[----:B------:R-:W-:Y:S04]  /*5980*/  LOP3.LUT R2, R2, 0x1, RZ, 0xc0, !PT ;  /* 0x0000000102027812 */ /* 0x000fe800078ec0ff */
[----:B------:R-:W-:Y:S11]  /*5990*/  ISETP.NE.U32.AND P1, PT, R2, 0x1, PT ;  /* 0x000000010200780c */ /* 0x000ff60003f25070 */
[----:B------:R-:W-:Y:S02]  /*59a0*/  @!UPT UIADD3 URZ, UPT, UPT, URZ, URZ, URZ ;  /* 0x000000fffffff290 */ /* 0x000fe4000fffe0ff */
[----:B------:R-:W-:Y:S01]  /*59b0*/  @P1 VIADD R2, R89, 0x210 ;  /* 0x0000021059021836 */ /* 0x000fe20000000000 */
[----:B------:R-:W-:Y:S11]  /*59c0*/  @P1 PLOP3.LUT P0, PT, P5, PT, PT, 0x80, 0x8 ;  /* 0x000000000008181c */ /* 0x000ff60002f0f070 */
[----:B------:R-:W-:Y:S02]  /*59d0*/  @!UPT UIADD3 URZ, UPT, UPT, URZ, URZ, URZ ;  /* 0x000000fffffff290 */ /* 0x000fe4000fffe0ff */
[----:B------:R-:W-:Y:S01]  /*59e0*/  @P0 VIADD R2, R64, 0xfffffff0 ;  /* 0xfffffff040020836 */ /* 0x000fe20000000000 */
[----:B------:R-:W-:Y:S06]  /*59f0*/  @!P3 BRA `(.L_x_96) ;  /* 0x00000000000cb947 */ /* 0x000fec0003800000 */
[----:B------:R-:W-:Y:S04]  /*5a00*/  SHF.L.U32 R0, R0, 0x1f, RZ ;  /* 0x0000001f00007819 */ /* 0x000fe800000006ff */
[----:B------:R-:W1:Y:S02]  /*5a10*/  SYNCS.PHASECHK.TRANS64.TRYWAIT P0, [R3+URZ+0xc0], R0 ;  /* 0x0000c000030075a7 */ /* 0x000e6400080011ff */
[----:B-1----:R-:W-:Y:S05]  /*5a20*/  @!P0 BRA `(.L_x_97) ;  /* 0x0000001400908947 */ /* 0x002fea0003800000 */
.L_x_96:
[----:B------:R-:W-:Y:S05]  /*5a30*/  BSYNC B0 ;  /* 0x0000000000007941 */ /* 0x000fea0003800000 */
.L_x_95:
[----:B------:R2:W4:Y:S04]  /*5a40*/  @P1 LDS.128 R40, [R89+0x200] ;  /* 0x0002000059281984 */ /* 0x0005280000000c00 */
[----:B------:R2:W1:Y:S02]  /*5a50*/  @P1 LDS.128 R48, [R2] ;  /* 0x0000000002301984 */ /* 0x0004640000000c00 */
.L_x_94:
[----:B------:R-:W-:Y:S05]  /*5a60*/  BSYNC B1 ;  /* 0x0000000000017941 */ /* 0x000fea0003800000 */
.L_x_93:
[----:B-1----:R-:W-:Y:S04]  /*5a70*/  SHF.R.U32.HI R3, RZ, 0x15, R16 ;  /* 0x00000015ff037819 */ /* 0x002fe80000011610 */
[----:B------:R-:W-:Y:S01]  /*5a80*/  LOP3.LUT P0, RZ, R3, 0x3, R74, 0x48, !PT ;  /* 0x0000000303ff7812 */ /* 0x000fe2000780484a */
[----:B------:R-:W-:Y:S01]  /*5a90*/  @!UPT UIADD3 URZ, UPT, UPT, URZ, URZ, URZ ;  /* 0x000000fffffff290 */ /* 0x000fe2000fffe0ff */
[----:B------:R-:W-:Y:S11]  /*5aa0*/  @P2 BRA `(.L_x_98) ;  /* 0x0000000000082947 */ /* 0x000ff60003800000 */
[----:B------:R-:W1:Y:S02]  /*5ab0*/  SYNCS.PHASECHK.TRANS64.TRYWAIT P1, [R65+URZ+0x110], R4 ;  /* 0x00011004410075a7 */ /* 0x000e6400080211ff */
[----:B-1----:R-:W-:Y:S05]  /*5ac0*/  @!P1 BRA `(.L_x_99) ;  /* 0x00000014007c9947 */ /* 0x002fea0003800000 */
.L_x_98:
[----:B------:R-:W-:Y:S05]  /*5ad0*/  @!P0 BRA `(.L_x_100) ;  /* 0x0000000000408947 */ /* 0x000fea0003800000 */
[----:B------:R-:W1:Y:S01]  /*5ae0*/  LDCU.64 UR8, c[0x4][0x70] ;  /* 0x01000e00ff0877ac */ /* 0x000e620008000a00 */
[----:B------:R-:W-:Y:S01]  /*5af0*/  MOV R3, 0x0 ;  /* 0x0000000000037802 */ /* 0x000fe20000000f00 */
[----:B------:R-:W-:Y:S02]  /*5b00*/  HFMA2 R12, -RZ, RZ, 0, 5.9604644775390625e-08 ;  /* 0x00000001ff0c7431 */ /* 0x000fe400000001ff */
[----:B------:R-:W-:Y:S02]  /*5b10*/  IMAD.MOV.U32 R8, RZ, RZ, 0x192 ;  /* 0x00000192ff087424 */ /* 0x000fe400078e00ff */
[----:B------:R-:W-:Y:S01]  /*5b20*/  IMAD.MOV.U32 R13, RZ, RZ, RZ ;  /* 0x000000ffff0d7224 */ /* 0x000fe200078e00ff */
[----:B------:R-:W5:Y:S01]  /*5b30*/  LDCU.64 UR6, c[0x4][0x78] ;  /* 0x01000f00ff0677ac */ /* 0x000f620008000a00 */
[----:B--2---:R-:W2:Y:S01]  /*5b40*/  LDC.64 R2, c[0x4][R3] ;  /* 0x0100000003027b82 */ /* 0x004ea20000000a00 */
[----:B------:R-:W3:Y:S01]  /*5b50*/  LDCU.64 UR4, c[0x4][0x10] ;  /* 0x01000200ff0477ac */ /* 0x000ee20008000a00 */
[----:B-1----:R-:W-:Y:S01]  /*5b60*/  MOV R5, UR9 ;  /* 0x0000000900057c02 */ /* 0x002fe20008000f00 */
[----:B------:R-:W-:Y:S01]  /*5b70*/  IMAD.U32 R4, RZ, RZ, UR8 ;  /* 0x00000008ff047e24 */ /* 0x000fe2000f8e00ff */
[----:B-----5:R-:W-:Y:S01]  /*5b80*/  MOV R7, UR7 ;  /* 0x0000000700077c02 */ /* 0x020fe20008000f00 */
[----:B------:R-:W-:Y:S01]  /*5b90*/  IMAD.U32 R6, RZ, RZ, UR6 ;  /* 0x00000006ff067e24 */ /* 0x000fe2000f8e00ff */
[----:B---3--:R-:W-:Y:S01]  /*5ba0*/  MOV R11, UR5 ;  /* 0x00000005000b7c02 */ /* 0x008fe20008000f00 */
[----:B------:R-:W-:Y:S02]  /*5bb0*/  IMAD.U32 R10, RZ, RZ, UR4 ;  /* 0x00000004ff0a7e24 */ /* 0x000fe4000f8e00ff */
[----:B------:R-:W-:Y:S07]  /*5bc0*/  LEPC R20, `(.L_x_100) ;  /* 0x000000001014794e */ /* 0x000fee0000000000 */
[----:B--2-4-:R-:W-:Y:S05]  /*5bd0*/  CALL.ABS.NOINC R2 ;  /* 0x0000000002007343 */ /* 0x014fea0003c00000 */
.L_x_100:
[----:B------:R-:W-:Y:S01]  /*5be0*/  ISETP.NE.AND P0, PT, R87, RZ, PT ;  /* 0x000000ff5700720c */ /* 0x000fe20003f05270 */
[----:B------:R-:W-:Y:S05]  /*5bf0*/  WARPSYNC.ALL ;  /* 0x0000000000007948 */ /* 0x000fea0003800000 */
[----:B------:R-:W-:Y:S01]  /*5c00*/  R2UR UR4, R16 ;  /* 0x00000000100472ca */ /* 0x000fe200000e0000 */
[----:B------:R-:W-:Y:S01]  /*5c10*/  BSSY.RECONVERGENT B0, `(.L_x_101) ;  /* 0x0000057000007945 */ /* 0x000fe20003800200 */
[----:B------:R-:W-:Y:S02]  /*5c20*/  R2UR UR5, R65 ;  /* 0x00000000410572ca */ /* 0x000fe400000e0000 */
[C---:B----4-:R-:W-:Y:S02]  /*5c30*/  SHF.L.U32 R20, R40.reuse, 0x10, RZ ;  /* 0x0000001028147819 */ /* 0x050fe400000006ff */
[----:B------:R-:W-:Y:S02]  /*5c40*/  LOP3.LUT R34, R40, 0xffff0000, RZ, 0xc0, !PT ;  /* 0xffff000028227812 */ /* 0x000fe400078ec0ff */
[----:B------:R-:W-:Y:S02]  /*5c50*/  SHF.L.U32 R21, R41, 0x10, RZ ;  /* 0x0000001029157819 */ /* 0x000fe400000006ff */
[----:B------:R-:W-:Y:S02]  /*5c60*/  ISETP.NE.AND P6, PT, R75, RZ, PT ;  /* 0x000000ff4b00720c */ /* 0x000fe40003fc5270 */
[----:B------:R-:W-:Y:S01]  /*5c70*/  LOP3.LUT R36, R41, 0xffff0000, RZ, 0xc0, !PT ;  /* 0xffff000029247812 */ /* 0x000fe200078ec0ff */
[----:B------:R-:W1:Y:S01]  /*5c80*/  LDTM.x16 R4, tmem[UR4] ;  /* 0x00000004000479ee */ /* 0x000e620008240000 */
[C---:B------:R-:W-:Y:S01]  /*5c90*/  SHF.L.U32 R37, R42.reuse, 0x10, RZ ;  /* 0x000000102a257819 */ /* 0x040fe200000006ff */
[----:B------:R-:W-:Y:S01]  /*5ca0*/  NOP ;  /* 0x0000000000007918 */ /* 0x000fe20000000000 */
[----:B------:R-:W-:Y:S01]  /*5cb0*/  LOP3.LUT R38, R42, 0xffff0000, RZ, 0xc0, !PT ;  /* 0xffff00002a267812 */ /* 0x000fe200078ec0ff */
[----:B------:R-:W-:Y:S01]  /*5cc0*/  UIADD3 UR5, UPT, UPT, UR5, 0x130, URZ ;  /* 0x0000013005057890 */ /* 0x000fe2000fffe0ff */
[C---:B------:R-:W-:Y:S02]  /*5cd0*/  SHF.L.U32 R39, R43.reuse, 0x10, RZ ;  /* 0x000000102b277819 */ /* 0x040fe400000006ff */
[----:B------:R-:W-:Y:S01]  /*5ce0*/  LOP3.LUT R41, R43, 0xffff0000, RZ, 0xc0, !PT ;  /* 0xffff00002b297812 */ /* 0x000fe200078ec0ff */
[----:B------:R-:W-:Y:S01]  /*5cf0*/  UPRMT UR5, UR37, 0x654, UR5 ;  /* 0x0000065425057896 */ /* 0x000fe20008000005 */
[C---:B------:R-:W-:Y:S02]  /*5d00*/  SHF.L.U32 R40, R48.reuse, 0x10, RZ ;  /* 0x0000001030287819 */ /* 0x040fe400000006ff */
[----:B------:R-:W-:Y:S02]  /*5d10*/  LOP3.LUT R43, R48, 0xffff0000, RZ, 0xc0, !PT ;  /* 0xffff0000302b7812 */ /* 0x000fe400078ec0ff */
[----:B------:R-:W-:Y:S02]  /*5d20*/  IADD3 R93, PT, PT, R89, 0x210, RZ ;  /* 0x00000210595d7810 */ /* 0x000fe40007ffe0ff */
[----:B------:R-:W-:Y:S02]  /*5d30*/  @P6 IADD3 R93, PT, PT, R64, -0x10, RZ ;  /* 0xfffffff0405d6810 */ /* 0x000fe40007ffe0ff */
[----:B-1----:R-:W-:Y:S01]  /*5d40*/  SYNCS.ARRIVE.TRANS64.RED.A1T0 RZ, [UR5], RZ ;  /* 0x000000ffffff79a7 */ /* 0x002fe20008100405 */
[C---:B------:R-:W-:Y:S02]  /*5d50*/  SHF.L.U32 R42, R49.reuse, 0x10, RZ ;  /* 0x00000010312a7819 */ /* 0x040fe400000006ff */
[----:B------:R-:W-:Y:S02]  /*5d60*/  LOP3.LUT R44, R49, 0xffff0000, RZ, 0xc0, !PT ;  /* 0xffff0000312c7812 */ /* 0x000fe400078ec0ff */
[----:B------:R-:W-:Y:S01]  /*5d70*/  SHF.L.U32 R45, R50, 0x10, RZ ;  /* 0x00000010322d7819 */ /* 0x000fe200000006ff */
[C---:B---3--:R-:W-:Y:S01]  /*5d80*/  FMUL R4, R32.reuse, R4 ;  /* 0x0000000420047220 */ /* 0x048fe20000400000 */
[C---:B------:R-:W-:Y:S01]  /*5d90*/  FMUL R5, R32.reuse, R5 ;  /* 0x0000000520057220 */ /* 0x040fe20000400000 */
[C---:B------:R-:W-:Y:S01]  /*5da0*/  FMUL R6, R32.reuse, R6 ;  /* 0x0000000620067220 */ /* 0x040fe20000400000 */
[C---:B------:R-:W-:Y:S01]  /*5db0*/  FMUL R7, R32.reuse, R7 ;  /* 0x0000000720077220 */ /* 0x040fe20000400000 */
[C---:B------:R-:W-:Y:S01]  /*5dc0*/  FFMA R4, R35.reuse, R20, R4 ;  /* 0x0000001423047223 */ /* 0x040fe20000000004 */
[C---:B------:R-:W-:Y:S01]  /*5dd0*/  FMUL R8, R32.reuse, R8 ;  /* 0x0000000820087220 */ /* 0x040fe20000400000 */
[C---:B------:R-:W-:Y:S01]  /*5de0*/  FFMA R5, R35.reuse, R34, R5 ;  /* 0x0000002223057223 */ /* 0x040fe20000000005 */
[C---:B------:R-:W-:Y:S01]  /*5df0*/  FMUL R9, R32.reuse, R9 ;  /* 0x0000000920097220 */ /* 0x040fe20000400000 */
[C---:B------:R-:W-:Y:S01]  /*5e00*/  FFMA R6, R35.reuse, R21, R6 ;  /* 0x0000001523067223 */ /* 0x040fe20000000006 */
[C---:B------:R-:W-:Y:S01]  /*5e10*/  FMUL R0, R32.reuse, R10 ;  /* 0x0000000a20007220 */ /* 0x040fe20000400000 */
[C---:B------:R-:W-:Y:S01]  /*5e20*/  FFMA R7, R35.reuse, R36, R7 ;  /* 0x0000002423077223 */ /* 0x040fe20000000007 */
[C---:B--2---:R-:W-:Y:S01]  /*5e30*/  FMUL R2, R32.reuse, R11 ;  /* 0x0000000b20027220 */ /* 0x044fe20000400000 */
[C---:B------:R-:W-:Y:S01]  /*5e40*/  FFMA R8, R35.reuse, R37, R8 ;  /* 0x0000002523087223 */ /* 0x040fe20000000008 */
[C---:B------:R-:W-:Y:S01]  /*5e50*/  FMUL R3, R32.reuse, R12 ;  /* 0x0000000c20037220 */ /* 0x040fe20000400000 */
[C---:B------:R-:W-:Y:S01]  /*5e60*/  FFMA R9, R35.reuse, R38, R9 ;  /* 0x0000002623097223 */ /* 0x040fe20000000009 */
[C---:B------:R-:W-:Y:S01]  /*5e70*/  FMUL R10, R32.reuse, R13 ;  /* 0x0000000d200a7220 */ /* 0x040fe20000400000 */
[C---:B------:R-:W-:Y:S01]  /*5e80*/  FFMA R0, R35.reuse, R39, R0 ;  /* 0x0000002723007223 */ /* 0x040fe20000000000 */
[C---:B------:R-:W-:Y:S01]  /*5e90*/  FMUL R11, R32.reuse, R14 ;  /* 0x0000000e200b7220 */ /* 0x040fe20000400000 */
[C---:B------:R-:W-:Y:S01]  /*5ea0*/  FFMA R2, R35.reuse, R41, R2 ;  /* 0x0000002923027223 */ /* 0x040fe20000000002 */
[----:B------:R-:W-:Y:S01]  /*5eb0*/  FMUL R15, R32, R15 ;  /* 0x0000000f200f7220 */ /* 0x000fe20000400000 */
[C---:B------:R-:W-:Y:S01]  /*5ec0*/  FFMA R3, R35.reuse, R40, R3 ;  /* 0x0000002823037223 */ /* 0x040fe20000000003 */
[----:B------:R-:W-:Y:S01]  /*5ed0*/  LOP3.LUT R46, R50, 0xffff0000, RZ, 0xc0, !PT ;  /* 0xffff0000322e7812 */ /* 0x000fe200078ec0ff */
[C---:B------:R-:W-:Y:S01]  /*5ee0*/  FMUL R12, R32.reuse, R16 ;  /* 0x00000010200c7220 */ /* 0x040fe20000400000 */
[----:B------:R-:W-:Y:S01]  /*5ef0*/  FFMA R10, R35, R43, R10 ;  /* 0x0000002b230a7223 */ /* 0x000fe2000000000a */
[----:B------:R-:W-:Y:S01]  /*5f00*/  SHF.L.U32 R47, R51, 0x10, RZ ;  /* 0x00000010332f7819 */ /* 0x000fe200000006ff */
[C---:B------:R-:W-:Y:S01]  /*5f10*/  FMUL R13, R32.reuse, R17 ;  /* 0x00000011200d7220 */ /* 0x040fe20000400000 */
[----:B------:R-:W-:Y:S01]  /*5f20*/  FFMA R11, R35, R42, R11 ;  /* 0x0000002a230b7223 */ /* 0x000fe2000000000b */
[----:B------:R-:W-:Y:S01]  /*5f30*/  LOP3.LUT R48, R51, 0xffff0000, RZ, 0xc0, !PT ;  /* 0xffff000033307812 */ /* 0x000fe200078ec0ff */
[C---:B------:R-:W-:Y:S01]  /*5f40*/  FMUL R14, R32.reuse, R18 ;  /* 0x00000012200e7220 */ /* 0x040fe20000400000 */
[----:B------:R-:W-:Y:S01]  /*5f50*/  FFMA R15, R35, R44, R15 ;  /* 0x0000002c230f7223 */ /* 0x000fe2000000000f */
[----:B------:R-:W-:Y:S01]  /*5f60*/  FMUL R19, R32, R19 ;  /* 0x0000001320137220 */ /* 0x000fe20000400000 */
[----:B------:R-:W-:Y:S01]  /*5f70*/  F2FP.BF16.F32.PACK_AB R64, R5, R4 ;  /* 0x000000040540723e */ /* 0x000fe200000010ff */
[----:B------:R-:W-:Y:S01]  /*5f80*/  FFMA R12, R35, R45, R12 ;  /* 0x0000002d230c7223 */ /* 0x000fe2000000000c */
[----:B------:R-:W-:Y:S01]  /*5f90*/  F2FP.BF16.F32.PACK_AB R65, R7, R6 ;  /* 0x000000060741723e */ /* 0x000fe200000010ff */
[----:B------:R-:W-:Y:S01]  /*5fa0*/  FFMA R13, R35, R46, R13 ;  /* 0x0000002e230d7223 */ /* 0x000fe2000000000d */
[----:B------:R-:W-:Y:S01]  /*5fb0*/  F2FP.BF16.F32.PACK_AB R66, R9, R8 ;  /* 0x000000080942723e */ /* 0x000fe200000010ff */
[C---:B------:R-:W-:Y:S01]  /*5fc0*/  FFMA R14, R35.reuse, R47, R14 ;  /* 0x0000002f230e7223 */ /* 0x040fe2000000000e */
[----:B------:R-:W-:Y:S01]  /*5fd0*/  F2FP.BF16.F32.PACK_AB R67, R2, R0 ;  /* 0x000000000243723e */ /* 0x000fe200000010ff */
[----:B------:R-:W-:Y:S01]  /*5fe0*/  FFMA R19, R35, R48, R19 ;  /* 0x0000003023137223 */ /* 0x000fe20000000013 */
[----:B------:R-:W-:Y:S02]  /*5ff0*/  F2FP.BF16.F32.PACK_AB R76, R10, R3 ;  /* 0x000000030a4c723e */ /* 0x000fe400000010ff */
[----:B------:R-:W-:Y:S01]  /*6000*/  F2FP.BF16.F32.PACK_AB R77, R15, R11 ;  /* 0x0000000b0f4d723e */ /* 0x000fe200000010ff */
[----:B------:R1:W-:Y:S01]  /*6010*/  STS.128 [R89+0x200], R64 ;  /* 0x0002004059007388 */ /* 0x0003e20000000c00 */
[----:B------:R-:W-:Y:S02]  /*6020*/  F2FP.BF16.F32.PACK_AB R78, R13, R12 ;  /* 0x0000000c0d4e723e */ /* 0x000fe400000010ff */
[----:B------:R-:W-:Y:S05]  /*6030*/  F2FP.BF16.F32.PACK_AB R79, R19, R14 ;  /* 0x0000000e134f723e */ /* 0x000fea00000010ff */
[----:B------:R1:W-:Y:S01]  /*6040*/  STS.128 [R93], R76 ;  /* 0x0000004c5d007388 */ /* 0x0003e20000000c00 */
[----:B------:R-:W-:Y:S01]  /*6050*/  @!PT LDS RZ, [RZ] ;  /* 0x00000000fffff984 */ /* 0x000fe20000000800 */
[----:B------:R-:W-:Y:S01]  /*6060*/  @!PT LDS RZ, [RZ] ;  /* 0x00000000fffff984 */ /* 0x000fe20000000800 */
[----:B------:R-:W-:Y:S01]  /*6070*/  @!PT LDS RZ, [RZ] ;  /* 0x00000000fffff984 */ /* 0x000fe20000000800 */
[----:B------:R-:W-:Y:S01]  /*6080*/  @!PT LDS RZ, [RZ] ;  /* 0x00000000fffff984 */ /* 0x000fe20000000800 */
[----:B------:R2:W-:Y:S07]  /*6090*/  MEMBAR.ALL.CTA ;  /* 0x0000000000007992 */ /* 0x0005ee0000008000 */
[----:B--2---:R-:W2:Y:S02]  /*60a0*/  FENCE.VIEW.ASYNC.S ;  /* 0x00000000000073c6 */ /* 0x004ea40000000000 */
[----:B--2---:R-:W-:Y:S06]  /*60b0*/  BAR.SYNC.DEFER_BLOCKING 0x1, 0x80 ;  /* 0x0042000000007b1d */ /* 0x004fec0000010000 */
[----:B------:R-:W-:Y:S05]  /*60c0*/  @P0 BRA `(.L_x_102) ;  /* 0x00000000002c0947 */ /* 0x000fea0003800000 */
[----:B------:R-:W-:Y:S01]  /*60d0*/  R2UR UR12, R63 ;  /* 0x000000003f0c72ca */ /* 0x000fe200000e0000 */
[----:B------:R-:W-:Y:S01]  /*60e0*/  UIADD3 UR10, UP0, UPT, UR46, 0x680, URZ ;  /* 0x000006802e0a7890 */ /* 0x000fe2000ff1e0ff */
[----:B------:R-:W-:Y:S01]  /*60f0*/  R2UR UR9, R69 ;  /* 0x00000000450972ca */ /* 0x000fe200000e0000 */
[----:B------:R-:W-:Y:S01]  /*6100*/  UMOV UR7, UR36 ;  /* 0x0000002400077c82 */ /* 0x000fe20008000000 */
[----:B------:R-:W-:Y:S01]  /*6110*/  R2UR UR8, R91 ;  /* 0x000000005b0872ca */ /* 0x000fe200000e0000 */
[----:B------:R-:W-:Y:S08]  /*6120*/  UIADD3.X UR11, UPT, UPT, URZ, UR47, URZ, UP0, !UPT ;  /* 0x0000002fff0b7290 */ /* 0x000ff000087fe4ff */
[----:B------:R-:W-:Y:S02]  /*6130*/  USHF.L.U32 UR5, UR12, 0x4, URZ ;  /* 0x000000040c057899 */ /* 0x000fe400080006ff */
[----:B------:R-:W-:Y:S02]  /*6140*/  USHF.L.U32 UR6, UR9, 0x7, URZ ;  /* 0x0000000709067899 */ /* 0x000fe400080006ff */
[----:B------:R-:W-:Y:S09]  /*6150*/  UIADD3 UR4, UPT, UPT, UR42, 0x200, UR8 ;  /* 0x000002002a047890 */ /* 0x000ff2000fffe008 */
[----:B------:R2:W-:Y:S02]  /*6160*/  UTMASTG.3D [UR4], [UR10] ;  /* 0x000000040a0073b5 */ /* 0x0005e40008010000 */
[----:B--2---:R0:W-:Y:S02]  /*6170*/  UTMACMDFLUSH ;  /* 0x00000000000079b7 */ /* 0x0041e40000000000 */
.L_x_102:
[----:B------:R-:W-:Y:S05]  /*6180*/  BSYNC.RECONVERGENT B0 ;  /* 0x0000000000007941 */ /* 0x000fea0003800200 */
.L_x_101:
[----:B------:R-:W-:Y:S04]  /*6190*/  BSSY.RECONVERGENT B0, `(.L_x_103) ;  /* 0x0000003000007945 */ /* 0x000fe80003800200 */
[----:B------:R-:W-:Y:S05]  /*61a0*/  @P0 BRA `(.L_x_104) ;  /* 0x0000000000040947 */ /* 0x000fea0003800000 */
[----:B------:R-:W-:Y:S04]  /*61b0*/  DEPBAR.LE SB0, 0x0 ;  /* 0x000080000000791a */ /* 0x000fe80000000000 */
.L_x_104:
[----:B------:R-:W-:Y:S05]  /*61c0*/  BSYNC.RECONVERGENT B0 ;  /* 0x0000000000007941 */ /* 0x000fea0003800200 */
.L_x_103:
[----:B------:R-:W-:Y:S01]  /*61d0*/  BAR.SYNC.DEFER_BLOCKING 0x1, 0x80 ;  /* 0x0042000000007b1d */ /* 0x000fe20000010000 */
[----:B------:R-:W-:Y:S01]  /*61e0*/  UIADD3 UR43, UPT, UPT, UR43, 0x1, URZ ;  /* 0x000000012b2b7890 */ /* 0x000fe2000fffe0ff */
[----:B------:R-:W-:Y:S02]  /*61f0*/  IADD3 R0, PT, PT, R30, 0x1, RZ ;  /* 0x000000011e007810 */ /* 0x000fe40007ffe0ff */
[----:B------:R-:W-:Y:S01]  /*6200*/  IADD3 R82, PT, PT, R82, 0x1, RZ ;  /* 0x0000000152527810 */ /* 0x000fe20007ffe0ff */
[----:B------:R-:W-:Y:S09]  /*6210*/  UISETP.NE.AND UP0, UPT, UR43, URZ, UPT ;  /* 0x000000ff2b00728c */ /* 0x000ff2000bf05270 */
[----:B------:R-:W-:Y:S05]  /*6220*/  BRA.U !UP0, `(.L_x_105) ;  /* 0x0000000108287547 */ /* 0x000fea000b800000 */
[----:B------:R-:W-:Y:S01]  /*6230*/  ISETP.NE.AND P0, PT, R92, RZ, PT ;  /* 0x000000ff5c00720c */ /* 0x000fe20003f05270 */
[----:B------:R-:W-:Y:S11]  /*6240*/  IMAD.U32 R2, RZ, RZ, UR37 ;  /* 0x00000025ff027e24 */ /* 0x000ff6000f8e00ff */
[----:B------:R-:W-:Y:S01]  /*6250*/  @!UPT UIADD3 URZ, UPT, UPT, URZ, URZ, URZ ;  /* 0x000000fffffff290 */ /* 0x000fe2000fffe0ff */
[C---:B------:R-:W-:Y:S01]  /*6260*/  @P0 LEA R3, R81.reuse, UR42, 0x3 ;  /* 0x0000002a51030c11 */ /* 0x040fe2000f8e18ff */
[----:B------:R-:W-:Y:S04]  /*6270*/  VIADD R81, R81, 0x1 ;  /* 0x0000000151517836 */ /* 0x000fe80000000000 */
[----:B------:R-:W-:Y:S05]  /*6280*/  @P0 VIADD R3, R3, 0xd0 ;  /* 0x000000d003030836 */ /* 0x000fea0000000000 */
[----:B------:R-:W-:Y:S04]  /*6290*/  @P0 PRMT R2, R2, 0x654, R3 ;  /* 0x0000065402020816 */ /* 0x000fe80000000003 */
[----:B------:R2:W-:Y:S01]  /*62a0*/  @P0 SYNCS.ARRIVE.TRANS64.RED.A1T0 RZ, [R2+URZ], RZ ;  /* 0x000000ff02ff09a7 */ /* 0x0005e200081004ff */
[C---:B------:R-:W-:Y:S04]  /*62b0*/  ISETP.NE.AND P0, PT, R81.reuse, 0x2, PT ;  /* 0x000000025100780c */ /* 0x040fe80003f05270 */
[----:B------:R-:W-:Y:S09]  /*62c0*/  SEL R81, R81, RZ, P0 ;  /* 0x000000ff51517207 */ /* 0x000ff20000000000 */
.L_x_105:
[----:B------:R-:W-:Y:S01]  /*62d0*/  ISETP.NE.AND P3, PT, R88, RZ, PT ;  /* 0x000000ff5800720c */ /* 0x000fe20003f65270 */
[----:B------:R-:W-:Y:S01]  /*62e0*/  IMAD.IADD R63, R29, 0x1, R62 ;  /* 0x000000011d3f7824 */ /* 0x000fe200078e023e */
[----:B------:R-:W-:Y:S01]  /*62f0*/  ISETP.NE.AND P0, PT, R90, 0x2, PT ;  /* 0x000000025a00780c */ /* 0x000fe20003f05270 */
[----:B------:R-:W-:Y:S01]  /*6300*/  IMAD.IADD R69, R31, 0x1, R68 ;  /* 0x000000011f457824 */ /* 0x000fe200078e0244 */
[----:B------:R-:W-:Y:S02]  /*6310*/  ISETP.NE.AND P1, PT, R0, 0x4, PT ;  /* 0x000000040000780c */ /* 0x000fe40003f25270 */
[----:B------:R-:W-:Y:S02]  /*6320*/  ISETP.NE.AND P2, PT, R82, 0x2, PT ;  /* 0x000000025200780c */ /* 0x000fe40003f45270 */
[----:B------:R-:W-:Y:S02]  /*6330*/  SEL R4, RZ, 0x1, P0 ;  /* 0x00000001ff047807 */ /* 0x000fe40000000000 */
[----:B------:R-:W-:Y:S02]  /*6340*/  SEL R3, RZ, 0x1, P1 ;  /* 0x00000001ff037807 */ /* 0x000fe40000800000 */
[----:B--2---:R-:W-:Y:S02]  /*6350*/  SEL R2, RZ, 0x1, P2 ;  /* 0x00000001ff027807 */ /* 0x004fe40001000000 */
[----:B------:R-:W-:Y:S02]  /*6360*/  @P3 R2UR UR36, R80 ;  /* 0x00000000502432ca */ /* 0x000fe400000e0000 */
[----:B------:R-:W-:Y:S02]  /*6370*/  LOP3.LUT R83, R83, R4, RZ, 0x3c, !PT ;  /* 0x0000000453537212 */ /* 0x000fe400078e3cff */
[----:B------:R-:W-:Y:S02]  /*6380*/  LOP3.LUT R84, R84, R3, RZ, 0x3c, !PT ;  /* 0x0000000354547212 */ /* 0x000fe400078e3cff */
[----:B------:R-:W-:Y:S02]  /*6390*/  LOP3.LUT R85, R85, R2, RZ, 0x3c, !PT ;  /* 0x0000000255557212 */ /* 0x000fe400078e3cff */
[----:B------:R-:W-:Y:S02]  /*63a0*/  SEL R90, R90, RZ, P0 ;  /* 0x000000ff5a5a7207 */ /* 0x000fe40000000000 */
[----:B------:R-:W-:Y:S02]  /*63b0*/  SEL R30, R0, RZ, P1 ;  /* 0x000000ff001e7207 */ /* 0x000fe40000800000 */
[----:B------:R-:W-:Y:S01]  /*63c0*/  SEL R82, R82, RZ, P2 ;  /* 0x000000ff52527207 */ /* 0x000fe20001000000 */
[----:B------:R-:W-:Y:S06]  /*63d0*/  @P3 BRA `(.L_x_106) ;  /* 0xffffffe800743947 */ /* 0x000fec000383ffff */
[----:B------:R-:W-:-:S09]  /*63e0*/  UISETP.NE.AND UP0, UPT, UR45, URZ, UPT ;  /* 0x000000ff2d00728c */ /* 0x000fd2000bf05270 */
[----:B------:R-:W-:Y:S05]  /*63f0*/  BRA.U !UP0, `(.L_x_107) ;  /* 0x0000000108487547 */ /* 0x000fea000b800000 */
[----:B------:R-:W2:Y:S02]  /*6400*/  LDCU.64 UR4, c[0x0][0x890] ;  /* 0x00011200ff0477ac */ /* 0x000ea40008000a00 */
[----:B--2---:R-:W-:-:S04]  /*6410*/  UISETP.NE.U32.AND UP0, UPT, UR4, URZ, UPT ;  /* 0x000000ff0400728c */ /* 0x004fc8000bf05070 */
[----:B------:R-:W-:-:S09]  /*6420*/  UISETP.NE.AND.EX UP0, UPT, UR5, URZ, UPT, UP0 ;  /* 0x000000ff0500728c */ /* 0x000fd2000bf05300 */
[----:B------:R-:W-:Y:S05]  /*6430*/  BRA.U UP0, `(.L_x_108) ;  /* 0x00000001000c7547 */ /* 0x000fea000b800000 */
[----:B------:R-:W-:-:S13]  /*6440*/  FSETP.NEU.AND P0, PT, R35, RZ, PT ;  /* 0x000000ff2300720b */ /* 0x000fda0003f0d000 */
[----:B------:R-:W-:Y:S05]  /*6450*/  @!P0 EXIT ;  /* 0x000000000000894d */ /* 0x000fea0003800000 */
[----:B------:R-:W-:Y:S05]  /*6460*/  BRA `(.L_x_107) ;  /* 0x00000000002c7947 */ /* 0x000fea0003800000 */
.L_x_108:
[----:B------:R-:W-:Y:S01]  /*6470*/  LOP3.LUT P0, RZ, R70, 0xff, RZ, 0xc0, !PT ;  /* 0x000000ff46ff7812 */ /* 0x000fe2000780c0ff */
[----:B------:R-:W-:-:S12]  /*6480*/  BSSY.RECONVERGENT B0, `(.L_x_107) ;  /* 0x0000009000007945 */ /* 0x000fd80003800200 */
[----:B------:R-:W-:Y:S05]  /*6490*/  @P0 BRA `(.L_x_109) ;  /* 0x0000000000140947 */ /* 0x000fea0003800000 */
[----:B------:R-:W2:Y:S02]  /*64a0*/  LDCU.64 UR4, c[0x0][0x888] ;  /* 0x00011100ff0477ac */ /* 0x000ea40008000a00 */
[----:B--2---:R-:W-:-:S04]  /*64b0*/  ISETP.NE.U32.AND P0, PT, RZ, UR4, PT ;  /* 0x00000004ff007c0c */ /* 0x004fc8000bf05070 */
[----:B------:R-:W-:-:S13]  /*64c0*/  ISETP.NE.AND.EX P0, PT, RZ, UR5, PT, P0 ;  /* 0x00000005ff007c0c */ /* 0x000fda000bf05300 */
[----:B------:R-:W-:Y:S05]  /*64d0*/  @!P0 EXIT ;  /* 0x000000000000894d */ /* 0x000fea0003800000 */
[----:B------:R-:W-:Y:S05]  /*64e0*/  BRA `(.L_x_110) ;  /* 0x0000000000087947 */ /* 0x000fea0003800000 */
.L_x_109:
[----:B------:R-:W-:-:S13]  /*64f0*/  FSETP.NEU.AND P0, PT, R35, RZ, PT ;  /* 0x000000ff2300720b */ /* 0x000fda0003f0d000 */
[----:B------:R-:W-:Y:S05]  /*6500*/  @!P0 EXIT ;  /* 0x000000000000894d */ /* 0x000fea0003800000 */
.L_x_110:
[----:B------:R-:W-:Y:S05]  /*6510*/  BSYNC.RECONVERGENT B0 ;  /* 0x0000000000007941 */ /* 0x000fea0003800200 */
.L_x_107:
[----:B------:R-:W-:-:S04]  /*6520*/  DEPBAR.LE SB0, 0x0 ;  /* 0x000080000000791a */ /* 0x000fc80000000000 */
[----:B------:R-:W-:Y:S05]  /*6530*/  EXIT ;  /* 0x000000000000794d */ /* 0x000fea0003800000 */
.L_x_20:
[----:B--2---:R2:W1:Y:S02]  /*6540*/  SYNCS.PHASECHK.TRANS64.TRYWAIT P0, [R3+URZ+0x160], R2 ;  /* 0x00016002030075a7 */ /* 0x00446400080011ff */
[----:B-1----:R-:W-:Y:S05]  /*6550*/  @!P0 NANOSLEEP.SYNCS 0x989680 ;  /* 0x009896800000895d */ /* 0x002fea0003900000 */
[----:B------:R-:W1:Y:S02]  /*6560*/  @!P0 SYNCS.PHASECHK.TRANS64 P0, [R3+URZ+0x160], R2 ;  /* 0x00016002030085a7 */ /* 0x000e6400080010ff */
[----:B-1----:R-:W-:Y:S05]  /*6570*/  @!P0 BRA `(.L_x_20) ;  /* 0xfffffffc00f08947 */ /* 0x002fea000383ffff */
[----:B------:R-:W-:Y:S05]  /*6580*/  BRA `(.L_x_111) ;  /* 0xffffffb000547947 */ /* 0x000fea000383ffff */
.L_x_23:
[----:B-1----:R-:W-:-:S07]  /*6590*/  MOV R2, UR33 ;  /* 0x0000002100027c02 */ /* 0x002fce0008000f00 */
.L_x_112:
[----:B-1----:R1:W2:Y:S02]  /*65a0*/  SYNCS.PHASECHK.TRANS64.TRYWAIT P0, [R2+URZ+0x60], R5 ;  /* 0x00006005020075a7 */ /* 0x0022a400080011ff */
[----:B--2---:R-:W-:Y:S05]  /*65b0*/  @!P0 NANOSLEEP.SYNCS 0x989680 ;  /* 0x009896800000895d */ /* 0x004fea0003900000 */
[----:B------:R-:W2:Y:S02]  /*65c0*/  @!P0 SYNCS.PHASECHK.TRANS64 P0, [R2+URZ+0x60], R5 ;  /* 0x00006005020085a7 */ /* 0x000ea400080010ff */
[----:B--2---:R-:W-:Y:S05]  /*65d0*/  @!P0 BRA `(.L_x_112) ;  /* 0xfffffffc00f08947 */ /* 0x004fea000383ffff */
[----:B------:R-:W-:Y:S05]  /*65e0*/  BRA `(.L_x_22) ;  /* 0xffffffb000a47947 */ /* 0x000fea000383ffff */
.L_x_29:
[----:B-1----:R-:W-:-:S07]  /*65f0*/  MOV R2, UR17 ;  /* 0x0000001100027c02 */ /* 0x002fce0008000f00 */
.L_x_113:
[----:B-1----:R1:W2:Y:S02]  /*6600*/  SYNCS.PHASECHK.TRANS64.TRYWAIT P0, [R2+URZ+0x60], R5 ;  /* 0x00006005020075a7 */ /* 0x0022a400080011ff */
[----:B--2---:R-:W-:Y:S05]  /*6610*/  @!P0 NANOSLEEP.SYNCS 0x989680 ;  /* 0x009896800000895d */ /* 0x004fea0003900000 */
[----:B------:R-:W2:Y:S02]  /*6620*/  @!P0 SYNCS.PHASECHK.TRANS64 P0, [R2+URZ+0x60], R5 ;  /* 0x00006005020085a7 */ /* 0x000ea400080010ff */
[----:B--2---:R-:W-:Y:S05]  /*6630*/  @!P0 BRA `(.L_x_113) ;  /* 0xfffffffc00f08947 */ /* 0x004fea000383ffff */
[----:B------:R-:W-:Y:S05]  /*6640*/  BRA `(.L_x_28) ;  /* 0xffffffb4004c7947 */ /* 0x000fea000383ffff */
.L_x_33:
[----:B-1----:R1:W2:Y:S02]  /*6650*/  SYNCS.PHASECHK.TRANS64.TRYWAIT P0, [R2+URZ+0xf0], R3 ;  /* 0x0000f003020075a7 */ /* 0x0022a400080011ff */
[----:B--2---:R-:W-:Y:S05]  /*6660*/  @!P0 NANOSLEEP.SYNCS 0x989680 ;  /* 0x009896800000895d */ /* 0x004fea0003900000 */
[----:B------:R-:W2:Y:S02]  /*6670*/  @!P0 SYNCS.PHASECHK.TRANS64 P0, [R2+URZ+0xf0], R3 ;  /* 0x0000f003020085a7 */ /* 0x000ea400080010ff */
[----:B--2---:R-:W-:Y:S05]  /*6680*/  @!P0 BRA `(.L_x_33) ;  /* 0xfffffffc00f08947 */ /* 0x004fea000383ffff */
[----:B------:R-:W-:Y:S05]  /*6690*/  BRA `(.L_x_114) ;  /* 0xffffffb400dc7947 */ /* 0x000fea000383ffff */
.L_x_37:
[----:B----4-:R-:W-:-:S07]  /*66a0*/  MOV R0, UR5 ;  /* 0x0000000500007c02 */ /* 0x010fce0008000f00 */
.L_x_115:
[----:B-1----:R1:W2:Y:S02]  /*66b0*/  SYNCS.PHASECHK.TRANS64.TRYWAIT P0, [R0+URZ], R3 ;  /* 0x00000003000075a7 */ /* 0x0022a400080011ff */
[----:B--2---:R-:W-:Y:S05]  /*66c0*/  @!P0 NANOSLEEP.SYNCS 0x989680 ;  /* 0x009896800000895d */ /* 0x004fea0003900000 */
[----:B------:R-:W2:Y:S02]  /*66d0*/  @!P0 SYNCS.PHASECHK.TRANS64 P0, [R0+URZ], R3 ;  /* 0x00000003000085a7 */ /* 0x000ea400080010ff */
[----:B--2---:R-:W-:Y:S05]  /*66e0*/  @!P0 BRA `(.L_x_115) ;  /* 0xfffffffc00f08947 */ /* 0x004fea000383ffff */
[----:B------:R-:W-:Y:S05]  /*66f0*/  BRA `(.L_x_116) ;  /* 0xffffffbc004c7947 */ /* 0x000fea000383ffff */
.L_x_38:
[----:B----4-:R-:W-:-:S07]  /*6700*/  MOV R0, UR5 ;  /* 0x0000000500007c02 */ /* 0x010fce0008000f00 */
.L_x_117:
[----:B-1----:R1:W2:Y:S02]  /*6710*/  SYNCS.PHASECHK.TRANS64.TRYWAIT P0, [R0+URZ], R3 ;  /* 0x00000003000075a7 */ /* 0x0022a400080011ff */
[----:B--2---:R-:W-:Y:S05]  /*6720*/  @!P0 NANOSLEEP.SYNCS 0x989680 ;  /* 0x009896800000895d */ /* 0x004fea0003900000 */
[----:B------:R-:W2:Y:S02]  /*6730*/  @!P0 SYNCS.PHASECHK.TRANS64 P0, [R0+URZ], R3 ;  /* 0x00000003000085a7 */ /* 0x000ea400080010ff */
[----:B--2---:R-:W-:Y:S05]  /*6740*/  @!P0 BRA `(.L_x_117) ;  /* 0xfffffffc00f08947 */ /* 0x004fea000383ffff */
[----:B------:R-:W-:Y:S05]  /*6750*/  BRA `(.L_x_118) ;  /* 0xffffffbc00587947 */ /* 0x000fea000383ffff */
.L_x_39:
[----:B----4-:R-:W-:-:S07]  /*6760*/  MOV R0, UR5 ;  /* 0x0000000500007c02 */ /* 0x010fce0008000f00 */
.L_x_119:
[----:B-1----:R1:W2:Y:S02]  /*6770*/  SYNCS.PHASECHK.TRANS64.TRYWAIT P0, [R0+URZ], R3 ;  /* 0x00000003000075a7 */ /* 0x0022a400080011ff */
[----:B--2---:R-:W-:Y:S05]  /*6780*/  @!P0 NANOSLEEP.SYNCS 0x989680 ;  /* 0x009896800000895d */ /* 0x004fea0003900000 */
[----:B------:R-:W2:Y:S02]  /*6790*/  @!P0 SYNCS.PHASECHK.TRANS64 P0, [R0+URZ], R3 ;  /* 0x00000003000085a7 */ /* 0x000ea400080010ff */
[----:B--2---:R-:W-:Y:S05]  /*67a0*/  @!P0 BRA `(.L_x_119) ;  /* 0xfffffffc00f08947 */ /* 0x004fea000383ffff */
[----:B------:R-:W-:Y:S05]  /*67b0*/  BRA `(.L_x_120) ;  /* 0xffffffbc00647947 */ /* 0x000fea000383ffff */
.L_x_40:
[----:B----4-:R-:W-:-:S07]  /*67c0*/  MOV R0, UR5 ;  /* 0x0000000500007c02 */ /* 0x010fce0008000f00 */
.L_x_121:
[----:B-1----:R1:W2:Y:S02]  /*67d0*/  SYNCS.PHASECHK.TRANS64.TRYWAIT P0, [R0+URZ], R3 ;  /* 0x00000003000075a7 */ /* 0x0022a400080011ff */
[----:B--2---:R-:W-:Y:S05]  /*67e0*/  @!P0 NANOSLEEP.SYNCS 0x989680 ;  /* 0x009896800000895d */ /* 0x004fea0003900000 */
[----:B------:R-:W2:Y:S02]  /*67f0*/  @!P0 SYNCS.PHASECHK.TRANS64 P0, [R0+URZ], R3 ;  /* 0x00000003000085a7 */ /* 0x000ea400080010ff */
[----:B--2---:R-:W-:Y:S05]  /*6800*/  @!P0 BRA `(.L_x_121) ;  /* 0xfffffffc00f08947 */ /* 0x004fea000383ffff */
[----:B------:R-:W-:Y:S05]  /*6810*/  BRA `(.L_x_122) ;  /* 0xffffffbc00707947 */ /* 0x000fea000383ffff */
.L_x_41:
[----:B----4-:R-:W-:-:S07]  /*6820*/  MOV R0, UR5 ;  /* 0x0000000500007c02 */ /* 0x010fce0008000f00 */
.L_x_123:
[----:B-1----:R1:W2:Y:S02]  /*6830*/  SYNCS.PHASECHK.TRANS64.TRYWAIT P0, [R0+URZ], R3 ;  /* 0x00000003000075a7 */ /* 0x0022a400080011ff */
[----:B--2---:R-:W-:Y:S05]  /*6840*/  @!P0 NANOSLEEP.SYNCS 0x989680 ;  /* 0x009896800000895d */ /* 0x004fea0003900000 */
[----:B------:R-:W2:Y:S02]  /*6850*/  @!P0 SYNCS.PHASECHK.TRANS64 P0, [R0+URZ], R3 ;  /* 0x00000003000085a7 */ /* 0x000ea400080010ff */
[----:B--2---:R-:W-:Y:S05]  /*6860*/  @!P0 BRA `(.L_x_123) ;  /* 0xfffffffc00f08947 */ /* 0x004fea000383ffff */
[----:B------:R-:W-:Y:S05]  /*6870*/  BRA `(.L_x_124) ;  /* 0xffffffbc007c7947 */ /* 0x000fea000383ffff */
.L_x_42:
[----:B----4-:R-:W-:-:S07]  /*6880*/  MOV R0, UR5 ;  /* 0x0000000500007c02 */ /* 0x010fce0008000f00 */
.L_x_125:
[----:B-1----:R1:W2:Y:S02]  /*6890*/  SYNCS.PHASECHK.TRANS64.TRYWAIT P0, [R0+URZ], R3 ;  /* 0x00000003000075a7 */ /* 0x0022a400080011ff */
[----:B--2---:R-:W-:Y:S05]  /*68a0*/  @!P0 NANOSLEEP.SYNCS 0x989680 ;  /* 0x009896800000895d */ /* 0x004fea0003900000 */
[----:B------:R-:W2:Y:S02]  /*68b0*/  @!P0 SYNCS.PHASECHK.TRANS64 P0, [R0+URZ], R3 ;  /* 0x00000003000085a7 */ /* 0x000ea400080010ff */
[----:B--2---:R-:W-:Y:S05]  /*68c0*/  @!P0 BRA `(.L_x_125) ;  /* 0xfffffffc00f08947 */ /* 0x004fea000383ffff */
[----:B------:R-:W-:Y:S05]  /*68d0*/  BRA `(.L_x_126) ;  /* 0xffffffbc00887947 */ /* 0x000fea000383ffff */
.L_x_43:
[----:B----4-:R-:W-:-:S07]  /*68e0*/  MOV R0, UR5 ;  /* 0x0000000500007c02 */ /* 0x010fce0008000f00 */
.L_x_127:
[----:B-1----:R1:W2:Y:S02]  /*68f0*/  SYNCS.PHASECHK.TRANS64.TRYWAIT P0, [R0+URZ], R3 ;  /* 0x00000003000075a7 */ /* 0x0022a400080011ff */
[----:B--2---:R-:W-:Y:S05]  /*6900*/  @!P0 NANOSLEEP.SYNCS 0x989680 ;  /* 0x009896800000895d */ /* 0x004fea0003900000 */
[----:B------:R-:W2:Y:S02]  /*6910*/  @!P0 SYNCS.PHASECHK.TRANS64 P0, [R0+URZ], R3 ;  /* 0x00000003000085a7 */ /* 0x000ea400080010ff */
[----:B--2---:R-:W-:Y:S05]  /*6920*/  @!P0 BRA `(.L_x_127) ;  /* 0xfffffffc00f08947 */ /* 0x004fea000383ffff */
[----:B------:R-:W-:Y:S05]  /*6930*/  BRA `(.L_x_128) ;  /* 0xffffffbc00947947 */ /* 0x000fea000383ffff */
.L_x_44:
[----:B----4-:R-:W-:-:S07]  /*6940*/  MOV R0, UR5 ;  /* 0x0000000500007c02 */ /* 0x010fce0008000f00 */
.L_x_129:
[----:B-1----:R1:W2:Y:S02]  /*6950*/  SYNCS.PHASECHK.TRANS64.TRYWAIT P0, [R0+URZ], R3 ;  /* 0x00000003000075a7 */ /* 0x0022a400080011ff */
[----:B--2---:R-:W-:Y:S05]  /*6960*/  @!P0 NANOSLEEP.SYNCS 0x989680 ;  /* 0x009896800000895d */ /* 0x004fea0003900000 */
[----:B------:R-:W2:Y:S02]  /*6970*/  @!P0 SYNCS.PHASECHK.TRANS64 P0, [R0+URZ], R3 ;  /* 0x00000003000085a7 */ /* 0x000ea400080010ff */
[----:B--2---:R-:W-:Y:S05]  /*6980*/  @!P0 BRA `(.L_x_129) ;  /* 0xfffffffc00f08947 */ /* 0x004fea000383ffff */
[----:B------:R-:W-:Y:S05]  /*6990*/  BRA `(.L_x_130) ;  /* 0xffffffbc00a07947 */ /* 0x000fea000383ffff */
.L_x_45:
[----:B----4-:R-:W-:-:S07]  /*69a0*/  MOV R0, UR5 ;  /* 0x0000000500007c02 */ /* 0x010fce0008000f00 */
.L_x_131:
[----:B-1----:R1:W2:Y:S02]  /*69b0*/  SYNCS.PHASECHK.TRANS64.TRYWAIT P0, [R0+URZ], R3 ;  /* 0x00000003000075a7 */ /* 0x0022a400080011ff */
[----:B--2---:R-:W-:Y:S05]  /*69c0*/  @!P0 NANOSLEEP.SYNCS 0x989680 ;  /* 0x009896800000895d */ /* 0x004fea0003900000 */
[----:B------:R-:W2:Y:S02]  /*69d0*/  @!P0 SYNCS.PHASECHK.TRANS64 P0, [R0+URZ], R3 ;  /* 0x00000003000085a7 */ /* 0x000ea400080010ff */
[----:B--2---:R-:W-:Y:S05]  /*69e0*/  @!P0 BRA `(.L_x_131) ;  /* 0xfffffffc00f08947 */ /* 0x004fea000383ffff */
[----:B------:R-:W-:Y:S05]  /*69f0*/  BRA `(.L_x_132) ;  /* 0xffffffbc00ac7947 */ /* 0x000fea000383ffff */
.L_x_46:
[----:B----4-:R-:W-:-:S07]  /*6a00*/  MOV R0, UR5 ;  /* 0x0000000500007c02 */ /* 0x010fce0008000f00 */
.L_x_133:
[----:B-1----:R1:W2:Y:S02]  /*6a10*/  SYNCS.PHASECHK.TRANS64.TRYWAIT P0, [R0+URZ], R3 ;  /* 0x00000003000075a7 */ /* 0x0022a400080011ff */
[----:B--2---:R-:W-:Y:S05]  /*6a20*/  @!P0 NANOSLEEP.SYNCS 0x989680 ;  /* 0x009896800000895d */ /* 0x004fea0003900000 */
[----:B------:R-:W2:Y:S02]  /*6a30*/  @!P0 SYNCS.PHASECHK.TRANS64 P0, [R0+URZ], R3 ;  /* 0x00000003000085a7 */ /* 0x000ea400080010ff */
[----:B--2---:R-:W-:Y:S05]  /*6a40*/  @!P0 BRA `(.L_x_133) ;  /* 0xfffffffc00f08947 */ /* 0x004fea000383ffff */
[----:B------:R-:W-:Y:S05]  /*6a50*/  BRA `(.L_x_134) ;  /* 0xffffffbc00b87947 */ /* 0x000fea000383ffff */
.L_x_47:
[----:B----4-:R-:W-:-:S07]  /*6a60*/  MOV R0, UR5 ;  /* 0x0000000500007c02 */ /* 0x010fce0008000f00 */
.L_x_135:
[----:B-1----:R1:W2:Y:S02]  /*6a70*/  SYNCS.PHASECHK.TRANS64.TRYWAIT P0, [R0+URZ], R3 ;  /* 0x00000003000075a7 */ /* 0x0022a400080011ff */
[----:B--2---:R-:W-:Y:S05]  /*6a80*/  @!P0 NANOSLEEP.SYNCS 0x989680 ;  /* 0x009896800000895d */ /* 0x004fea0003900000 */
[----:B------:R-:W2:Y:S02]  /*6a90*/  @!P0 SYNCS.PHASECHK.TRANS64 P0, [R0+URZ], R3 ;  /* 0x00000003000085a7 */ /* 0x000ea400080010ff */
[----:B--2---:R-:W-:Y:S05]  /*6aa0*/  @!P0 BRA `(.L_x_135) ;  /* 0xfffffffc00f08947 */ /* 0x004fea000383ffff */
[----:B------:R-:W-:Y:S05]  /*6ab0*/  BRA `(.L_x_136) ;  /* 0xffffffbc00c47947 */ /* 0x000fea000383ffff */
.L_x_50:
[----:B-1----:R1:W2:Y:S02]  /*6ac0*/  SYNCS.PHASECHK.TRANS64.TRYWAIT P0, [R0+URZ+0x150], R5 ;  /* 0x00015005000075a7 */ /* 0x0022a400080011ff */
[----:B--2---:R-:W-:Y:S05]  /*6ad0*/  @!P0 NANOSLEEP.SYNCS 0x989680 ;  /* 0x009896800000895d */ /* 0x004fea0003900000 */
[----:B------:R-:W2:Y:S02]  /*6ae0*/  @!P0 SYNCS.PHASECHK.TRANS64 P0, [R0+URZ+0x150], R5 ;  /* 0x00015005000085a7 */ /* 0x000ea400080010ff */
[----:B--2---:R-:W-:Y:S05]  /*6af0*/  @!P0 BRA `(.L_x_50) ;  /* 0xfffffffc00f08947 */ /* 0x004fea000383ffff */
[----:B------:R-:W-:Y:S05]  /*6b00*/  BRA `(.L_x_137) ;  /* 0xffffffc000207947 */ /* 0x000fea000383ffff */
.L_x_51:
[----:B------:R-:W-:-:S07]  /*6b10*/  MOV R0, UR5 ;  /* 0x0000000500007c02 */ /* 0x000fce0008000f00 */
.L_x_138:
[----:B-1----:R1:W2:Y:S02]  /*6b20*/  SYNCS.PHASECHK.TRANS64.TRYWAIT P0, [R0+URZ+0x100], R5 ;  /* 0x00010005000075a7 */ /* 0x0022a400080011ff */
[----:B--2---:R-:W-:Y:S05]  /*6b30*/  @!P0 NANOSLEEP.SYNCS 0x989680 ;  /* 0x009896800000895d */ /* 0x004fea0003900000 */
[----:B------:R-:W2:Y:S02]  /*6b40*/  @!P0 SYNCS.PHASECHK.TRANS64 P0, [R0+URZ+0x100], R5 ;  /* 0x00010005000085a7 */ /* 0x000ea400080010ff */
[----:B--2---:R-:W-:Y:S05]  /*6b50*/  @!P0 BRA `(.L_x_138) ;  /* 0xfffffffc00f08947 */ /* 0x004fea000383ffff */
[----:B------:R-:W-:Y:S05]  /*6b60*/  BRA `(.L_x_139) ;  /* 0xffffffc000307947 */ /* 0x000fea000383ffff */
.L_x_52:
[----:B-1----:R1:W2:Y:S02]  /*6b70*/  SYNCS.PHASECHK.TRANS64.TRYWAIT P1, [R0+URZ+0xf0], R5 ;  /* 0x0000f005000075a7 */ /* 0x0022a400080211ff */
[----:B--2---:R-:W-:Y:S05]  /*6b80*/  @!P1 NANOSLEEP.SYNCS 0x989680 ;  /* 0x009896800000995d */ /* 0x004fea0003900000 */
[----:B------:R-:W2:Y:S02]  /*6b90*/  @!P1 SYNCS.PHASECHK.TRANS64 P1, [R0+URZ+0xf0], R5 ;  /* 0x0000f005000095a7 */ /* 0x000ea400080210ff */
[----:B--2---:R-:W-:Y:S05]  /*6ba0*/  @!P1 BRA `(.L_x_52) ;  /* 0xfffffffc00f09947 */ /* 0x004fea000383ffff */
[----:B------:R-:W-:Y:S05]  /*6bb0*/  BRA `(.L_x_140) ;  /* 0xffffffc000607947 */ /* 0x000fea000383ffff */
.L_x_55:
[----:B------:R-:W-:-:S07]  /*6bc0*/  MOV R0, UR5 ;  /* 0x0000000500007c02 */ /* 0x000fce0008000f00 */
.L_x_141:
[----:B-1----:R1:W2:Y:S02]  /*6bd0*/  SYNCS.PHASECHK.TRANS64.TRYWAIT P0, [R0+URZ+0x100], R3 ;  /* 0x00010003000075a7 */ /* 0x0022a400080011ff */
[----:B--2---:R-:W-:Y:S05]  /*6be0*/  @!P0 NANOSLEEP.SYNCS 0x989680 ;  /* 0x009896800000895d */ /* 0x004fea0003900000 */
[----:B------:R-:W2:Y:S02]  /*6bf0*/  @!P0 SYNCS.PHASECHK.TRANS64 P0, [R0+URZ+0x100], R3 ;  /* 0x00010003000085a7 */ /* 0x000ea400080010ff */
[----:B--2---:R-:W-:Y:S05]  /*6c00*/  @!P0 BRA `(.L_x_141) ;  /* 0xfffffffc00f08947 */ /* 0x004fea000383ffff */
[----:B------:R-:W-:Y:S05]  /*6c10*/  BRA `(.L_x_54) ;  /* 0xffffffc000b47947 */ /* 0x000fea000383ffff */
.L_x_62:
[----:B-1----:R1:W2:Y:S02]  /*6c20*/  SYNCS.PHASECHK.TRANS64.TRYWAIT P1, [R0+URZ+0xf0], R5 ;  /* 0x0000f005000075a7 */ /* 0x0022a400080211ff */
[----:B--2---:R-:W-:Y:S05]  /*6c30*/  @!P1 NANOSLEEP.SYNCS 0x989680 ;  /* 0x009896800000995d */ /* 0x004fea0003900000 */
[----:B------:R-:W2:Y:S02]  /*6c40*/  @!P1 SYNCS.PHASECHK.TRANS64 P1, [R0+URZ+0xf0], R5 ;  /* 0x0000f005000095a7 */ /* 0x000ea400080210ff */
[----:B--2---:R-:W-:Y:S05]  /*6c50*/  @!P1 BRA `(.L_x_62) ;  /* 0xfffffffc00f09947 */ /* 0x004fea000383ffff */
[----:B------:R-:W-:Y:S05]  /*6c60*/  BRA `(.L_x_142) ;  /* 0xffffffc800247947 */ /* 0x000fea000383ffff */
.L_x_63:
[----:B------:R-:W-:-:S07]  /*6c70*/  MOV R3, UR7 ;  /* 0x0000000700037c02 */ /* 0x000fce0008000f00 */
.L_x_143:
[----:B-1----:R1:W2:Y:S02]  /*6c80*/  SYNCS.PHASECHK.TRANS64.TRYWAIT P0, [R3+URZ+0x130], R0 ;  /* 0x00013000030075a7 */ /* 0x0022a400080011ff */
[----:B--2---:R-:W-:Y:S05]  /*6c90*/  @!P0 NANOSLEEP.SYNCS 0x989680 ;  /* 0x009896800000895d */ /* 0x004fea0003900000 */
[----:B------:R-:W2:Y:S02]  /*6ca0*/  @!P0 SYNCS.PHASECHK.TRANS64 P0, [R3+URZ+0x130], R0 ;  /* 0x00013000030085a7 */ /* 0x000ea400080010ff */
[----:B--2---:R-:W-:Y:S05]  /*6cb0*/  @!P0 BRA `(.L_x_143) ;  /* 0xfffffffc00f08947 */ /* 0x004fea000383ffff */
[----:B------:R-:W-:Y:S05]  /*6cc0*/  BRA `(.L_x_144) ;  /* 0xffffffc8005c7947 */ /* 0x000fea000383ffff */
.L_x_66:
[----:B------:R-:W-:Y:S07]  /*6cd0*/  MOV R0, UR6 ;  /* 0x0000000600007c02 */ /* 0x000fee0008000f00 */
.L_x_145:
[----:B-1----:R1:W2:Y:S02]  /*6ce0*/  SYNCS.PHASECHK.TRANS64.TRYWAIT P0, [R0+URZ], R3 ;  /* 0x00000003000075a7 */ /* 0x0022a400080011ff */
[----:B--2---:R-:W-:Y:S05]  /*6cf0*/  @!P0 NANOSLEEP.SYNCS 0x989680 ;  /* 0x009896800000895d */ /* 0x004fea0003900000 */
[----:B------:R-:W2:Y:S02]  /*6d00*/  @!P0 SYNCS.PHASECHK.TRANS64 P0, [R0+URZ], R3 ;  /* 0x00000003000085a7 */ /* 0x000ea400080010ff */
[----:B--2---:R-:W-:Y:S05]  /*6d10*/  @!P0 BRA `(.L_x_145) ;  /* 0xfffffffc00f08947 */ /* 0x004fea000383ffff */
[----:B------:R-:W-:Y:S05]  /*6d20*/  BRA `(.L_x_65) ;  /* 0xffffffc800787947 */ /* 0x000fea000383ffff */
.L_x_69:
[----:B------:R-:W-:-:S07]  /*6d30*/  MOV R0, UR6 ;  /* 0x0000000600007c02 */ /* 0x000fce0008000f00 */
.L_x_146:
[----:B--2---:R2:W4:Y:S02]  /*6d40*/  SYNCS.PHASECHK.TRANS64.TRYWAIT P0, [R0+URZ], R3 ;  /* 0x00000003000075a7 */ /* 0x00452400080011ff */
[----:B----4-:R-:W-:Y:S05]  /*6d50*/  @!P0 NANOSLEEP.SYNCS 0x989680 ;  /* 0x009896800000895d */ /* 0x010fea0003900000 */
[----:B------:R-:W4:Y:S02]  /*6d60*/  @!P0 SYNCS.PHASECHK.TRANS64 P0, [R0+URZ], R3 ;  /* 0x00000003000085a7 */ /* 0x000f2400080010ff */
[----:B----4-:R-:W-:Y:S05]  /*6d70*/  @!P0 BRA `(.L_x_146) ;  /* 0xfffffffc00f08947 */ /* 0x010fea000383ffff */
[----:B------:R-:W-:Y:S05]  /*6d80*/  BRA `(.L_x_147) ;  /* 0xffffffcc00547947 */ /* 0x000fea000383ffff */
.L_x_70:
[----:B------:R-:W-:-:S07]  /*6d90*/  MOV R0, UR6 ;  /* 0x0000000600007c02 */ /* 0x000fce0008000f00 */
.L_x_148:
[----:B-1----:R1:W2:Y:S02]  /*6da0*/  SYNCS.PHASECHK.TRANS64.TRYWAIT P0, [R0+URZ], R3 ;  /* 0x00000003000075a7 */ /* 0x0022a400080011ff */
[----:B--2---:R-:W-:Y:S05]  /*6db0*/  @!P0 NANOSLEEP.SYNCS 0x989680 ;  /* 0x009896800000895d */ /* 0x004fea0003900000 */
[----:B------:R-:W2:Y:S02]  /*6dc0*/  @!P0 SYNCS.PHASECHK.TRANS64 P0, [R0+URZ], R3 ;  /* 0x00000003000085a7 */ /* 0x000ea400080010ff */
[----:B--2---:R-:W-:Y:S05]  /*6dd0*/  @!P0 BRA `(.L_x_148) ;  /* 0xfffffffc00f08947 */ /* 0x004fea000383ffff */
[----:B------:R-:W-:Y:S05]  /*6de0*/  BRA `(.L_x_149) ;  /* 0xffffffcc00607947 */ /* 0x000fea000383ffff */
.L_x_71:
[----:B------:R-:W-:-:S07]  /*6df0*/  MOV R0, UR6 ;  /* 0x0000000600007c02 */ /* 0x000fce0008000f00 */
.L_x_150:
[----:B-1----:R1:W2:Y:S02]  /*6e00*/  SYNCS.PHASECHK.TRANS64.TRYWAIT P0, [R0+URZ], R3 ;  /* 0x00000003000075a7 */ /* 0x0022a400080011ff */
[----:B--2---:R-:W-:Y:S05]  /*6e10*/  @!P0 NANOSLEEP.SYNCS 0x989680 ;  /* 0x009896800000895d */ /* 0x004fea0003900000 */
[----:B------:R-:W2:Y:S02]  /*6e20*/  @!P0 SYNCS.PHASECHK.TRANS64 P0, [R0+URZ], R3 ;  /* 0x00000003000085a7 */ /* 0x000ea400080010ff */
[----:B--2---:R-:W-:Y:S05]  /*6e30*/  @!P0 BRA `(.L_x_150) ;  /* 0xfffffffc00f08947 */ /* 0x004fea000383ffff */
[----:B------:R-:W-:Y:S05]  /*6e40*/  BRA `(.L_x_151) ;  /* 0xffffffcc006c7947 */ /* 0x000fea000383ffff */
.L_x_72:
[----:B------:R-:W-:-:S07]  /*6e50*/  MOV R0, UR7 ;  /* 0x0000000700007c02 */ /* 0x000fce0008000f00 */
.L_x_152:
[----:B-1----:R1:W2:Y:S02]  /*6e60*/  SYNCS.PHASECHK.TRANS64.TRYWAIT P0, [R0+URZ], R3 ;  /* 0x00000003000075a7 */ /* 0x0022a400080011ff */
[----:B--2---:R-:W-:Y:S05]  /*6e70*/  @!P0 NANOSLEEP.SYNCS 0x989680 ;  /* 0x009896800000895d */ /* 0x004fea0003900000 */
[----:B------:R-:W2:Y:S02]  /*6e80*/  @!P0 SYNCS.PHASECHK.TRANS64 P0, [R0+URZ], R3 ;  /* 0x00000003000085a7 */ /* 0x000ea400080010ff */
[----:B--2---:R-:W-:Y:S05]  /*6e90*/  @!P0 BRA `(.L_x_152) ;  /* 0xfffffffc00f08947 */ /* 0x004fea000383ffff */
[----:B------:R-:W-:Y:S05]  /*6ea0*/  BRA `(.L_x_153) ;  /* 0xffffffcc00787947 */ /* 0x000fea000383ffff */
.L_x_77:
[----:B--2---:R2:W3:Y:S02]  /*6eb0*/  SYNCS.PHASECHK.TRANS64.TRYWAIT P0, [R0+URZ+0xf0], R3 ;  /* 0x0000f003000075a7 */ /* 0x0044e400080011ff */
[----:B---3--:R-:W-:Y:S05]  /*6ec0*/  @!P0 NANOSLEEP.SYNCS 0x989680 ;  /* 0x009896800000895d */ /* 0x008fea0003900000 */
[----:B------:R-:W3:Y:S02]  /*6ed0*/  @!P0 SYNCS.PHASECHK.TRANS64 P0, [R0+URZ+0xf0], R3 ;  /* 0x0000f003000085a7 */ /* 0x000ee400080010ff */
[----:B---3--:R-:W-:Y:S05]  /*6ee0*/  @!P0 BRA `(.L_x_77) ;  /* 0xfffffffc00f08947 */ /* 0x008fea000383ffff */
[----:B------:R-:W-:Y:S05]  /*6ef0*/  BRA `(.L_x_154) ;  /* 0xffffffd000707947 */ /* 0x000fea000383ffff */
.L_x_80:
[----:B------:R-:W-:Y:S07]  /*6f00*/  MOV R0, UR7 ;  /* 0x0000000700007c02 */ /* 0x000fee0008000f00 */
.L_x_155:
[----:B--2---:R2:W3:Y:S02]  /*6f10*/  SYNCS.PHASECHK.TRANS64.TRYWAIT P0, [R0+URZ+0xe8], R3 ;  /* 0x0000e803000075a7 */ /* 0x0044e400080011ff */
[----:B---3--:R-:W-:Y:S05]  /*6f20*/  @!P0 NANOSLEEP.SYNCS 0x989680 ;  /* 0x009896800000895d */ /* 0x008fea0003900000 */
[----:B------:R-:W3:Y:S02]  /*6f30*/  @!P0 SYNCS.PHASECHK.TRANS64 P0, [R0+URZ+0xe8], R3 ;  /* 0x0000e803000085a7 */ /* 0x000ee400080010ff */
[----:B---3--:R-:W-:Y:S05]  /*6f40*/  @!P0 BRA `(.L_x_155) ;  /* 0xfffffffc00f08947 */ /* 0x008fea000383ffff */
[----:B------:R-:W-:Y:S05]  /*6f50*/  BRA `(.L_x_79) ;  /* 0xffffffd400587947 */ /* 0x000fea000383ffff */
.L_x_83:
[----:B------:R-:W-:Y:S07]  /*6f60*/  MOV R3, UR13 ;  /* 0x0000000d00037c02 */ /* 0x000fee0008000f00 */
.L_x_156:
[----:B-1----:R1:W2:Y:S02]  /*6f70*/  SYNCS.PHASECHK.TRANS64.TRYWAIT P2, [R3+URZ+0xd0], R12 ;  /* 0x0000d00c030075a7 */ /* 0x0022a400080411ff */
[----:B--2---:R-:W-:Y:S05]  /*6f80*/  @!P2 NANOSLEEP.SYNCS 0x989680 ;  /* 0x009896800000a95d */ /* 0x004fea0003900000 */
[----:B------:R-:W2:Y:S02]  /*6f90*/  @!P2 SYNCS.PHASECHK.TRANS64 P2, [R3+URZ+0xd0], R12 ;  /* 0x0000d00c0300a5a7 */ /* 0x000ea400080410ff */
[----:B--2---:R-:W-:Y:S05]  /*6fa0*/  @!P2 BRA `(.L_x_156) ;  /* 0xfffffffc00f0a947 */ /* 0x004fea000383ffff */
[----:B------:R-:W-:Y:S05]  /*6fb0*/  BRA `(.L_x_157) ;  /* 0xffffffd400f47947 */ /* 0x000fea000383ffff */
.L_x_85:
[----:B------:R-:W-:-:S07]  /*6fc0*/  MOV R0, UR4 ;  /* 0x0000000400007c02 */ /* 0x000fce0008000f00 */
.L_x_158:
[----:B-1----:R1:W3:Y:S02]  /*6fd0*/  SYNCS.PHASECHK.TRANS64.TRYWAIT P0, [R0+URZ], R3 ;  /* 0x00000003000075a7 */ /* 0x0022e400080011ff */
[----:B---3--:R-:W-:Y:S05]  /*6fe0*/  @!P0 NANOSLEEP.SYNCS 0x989680 ;  /* 0x009896800000895d */ /* 0x008fea0003900000 */
[----:B------:R-:W3:Y:S02]  /*6ff0*/  @!P0 SYNCS.PHASECHK.TRANS64 P0, [R0+URZ], R3 ;  /* 0x00000003000085a7 */ /* 0x000ee400080010ff */
[----:B---3--:R-:W-:Y:S05]  /*7000*/  @!P0 BRA `(.L_x_158) ;  /* 0xfffffffc00f08947 */ /* 0x008fea000383ffff */
[----:B------:R-:W-:Y:S05]  /*7010*/  BRA `(.L_x_159) ;  /* 0xffffffd800907947 */ /* 0x000fea000383ffff */
.L_x_87:
[----:B--2---:R2:W4:Y:S02]  /*7020*/  SYNCS.PHASECHK.TRANS64.TRYWAIT P0, [R0+URZ+0xf0], R3 ;  /* 0x0000f003000075a7 */ /* 0x00452400080011ff */
[----:B----4-:R-:W-:Y:S05]  /*7030*/  @!P0 NANOSLEEP.SYNCS 0x989680 ;  /* 0x009896800000895d */ /* 0x010fea0003900000 */
[----:B------:R-:W4:Y:S02]  /*7040*/  @!P0 SYNCS.PHASECHK.TRANS64 P0, [R0+URZ+0xf0], R3 ;  /* 0x0000f003000085a7 */ /* 0x000f2400080010ff */
[----:B----4-:R-:W-:Y:S05]  /*7050*/  @!P0 BRA `(.L_x_87) ;  /* 0xfffffffc00f08947 */ /* 0x010fea000383ffff */
[----:B------:R-:W-:Y:S05]  /*7060*/  BRA `(.L_x_160) ;  /* 0xffffffdc00647947 */ /* 0x000fea000383ffff */
.L_x_97:
[----:B-1----:R1:W2:Y:S02]  /*7070*/  SYNCS.PHASECHK.TRANS64.TRYWAIT P0, [R3+URZ+0xc0], R0 ;  /* 0x0000c000030075a7 */ /* 0x0022a400080011ff */
[----:B--2---:R-:W-:Y:S05]  /*7080*/  @!P0 NANOSLEEP.SYNCS 0x989680 ;  /* 0x009896800000895d */ /* 0x004fea0003900000 */
[----:B------:R-:W2:Y:S02]  /*7090*/  @!P0 SYNCS.PHASECHK.TRANS64 P0, [R3+URZ+0xc0], R0 ;  /* 0x0000c000030085a7 */ /* 0x000ea400080010ff */
[----:B--2---:R-:W-:Y:S05]  /*70a0*/  @!P0 BRA `(.L_x_97) ;  /* 0xfffffffc00f08947 */ /* 0x004fea000383ffff */
[----:B------:R-:W-:Y:S05]  /*70b0*/  BRA `(.L_x_96) ;  /* 0xffffffe8005c7947 */ /* 0x000fea000383ffff */
.L_x_99:
[----:B------:R1:W1:Y:S02]  /*70c0*/  SYNCS.PHASECHK.TRANS64.TRYWAIT P1, [R65+URZ+0x110], R4 ;  /* 0x00011004410075a7 */ /* 0x00026400080211ff */
[----:B-1----:R-:W-:Y:S05]  /*70d0*/  @!P1 NANOSLEEP.SYNCS 0x989680 ;  /* 0x009896800000995d */ /* 0x002fea0003900000 */
[----:B------:R-:W1:Y:S02]  /*70e0*/  @!P1 SYNCS.PHASECHK.TRANS64 P1, [R65+URZ+0x110], R4 ;  /* 0x00011004410095a7 */ /* 0x000e6400080210ff */
[----:B-1----:R-:W-:Y:S05]  /*70f0*/  @!P1 BRA `(.L_x_99) ;  /* 0xfffffffc00f09947 */ /* 0x002fea000383ffff */
[----:B------:R-:W-:Y:S05]  /*7100*/  BRA `(.L_x_98) ;  /* 0xffffffe800707947 */ /* 0x000fea000383ffff */
        .weak           $__internal_0_$__cuda_sm10x_tcgen05_guardrail_trap_col_being_dealloced_not_returned_by_alloc
        .type           $__internal_0_$__cuda_sm10x_tcgen05_guardrail_trap_col_being_dealloced_not_returned_by_alloc,@function
        .size           $__internal_0_$__cuda_sm10x_tcgen05_guardrail_trap_col_being_dealloced_not_returned_by_alloc,($__internal_1_$__cuda_sm10x_tcgen05_guardrail_trap_phase_invalid_during_alloc - $__internal_0_$__cuda_sm10x_tcgen05_guardrail_trap_col_being_dealloced_not_returned_by_alloc)
$__internal_0_$__cuda_sm10x_tcgen05_guardrail_trap_col_being_dealloced_not_returned_by_alloc:
[----:B------:R-:W-:Y:S05]  /*7110*/  BPT.TRAP 0x1 ;  /* 0x000000040000795c */ /* 0x000fea0000300000 */
[----:B------:R-:W-:-:S04]  /*7120*/  HFMA2 R3, -RZ, RZ, 0, 0 ;  /* 0x00000000ff037431 */ /* 0x000fc800000001ff */
[----:B------:R-:W-:Y:S05]  /*7130*/  RET.REL.NODEC R2 `(_ZN7cutlass13device_kernelINS_4gemm6kernel13GemmUniversalIN4cute5tupleIJiiiiEEENS1_10collective13CollectiveMmaINS1_35MainloopSm100TmaUmmaWarpSpecializedILi12ELi2ELi4ENS5_IJNS4_1CILi1EEESB_SB_EEEEENS5_IJNSA_ILi128EEENSA_ILi16EEENSA_ILi64EEEEEENS_10bfloat16_tENS5_IJlSB_lEEESI_SJ_NS4_8TiledMMAINS4_8MMA_AtomIJNS4_20SM100_MMA_F16BF16_SSISI_SI_fLi128ELi16ELNS4_4UMMA5MajorE0ELSO_0ELNSN_7ScaleInE0ELSP_0EEEEEENS4_6LayoutISC_NS5_IJNSA_ILi0EEEST_ST_EEEEENS5_IJNS4_10UnderscoreESW_SW_EEEEENS4_13SM90_TMA_LOADENS4_14ComposedLayoutINS4_7SwizzleILi3ELi4ELi3EEENS4_18smem_ptr_flag_bitsILi16EEENSS_INS5_IJNSA_ILi8EEESG_EEENS5_IJSG_SB_EEEEEEEvNS4_8identityESZ_S19_vS1A_EENS_8epilogue10collective18CollectiveEpilogueINS1C_23Sm100TmaWarpSpecializedILi2ELi1ELi16ELb1ELb0EEEJSH_NS5_IJNSS_ISE_SB_EENSS_ISF_SB_EEEEESI_SJ_SI_SJ_NS1C_6fusion15FusionCallbacksIS1G_NS1K_17LinearCombinationISI_fSI_fLNS_15FloatRoundStyleE2EEESH_S1J_JEEENS4_5SM1004TMEM4LOAD26SM100_TMEM_LOAD_32dp32b16xESZ_NS10_INS11_ILi1ELi4ELi3EEES14_NSS_INS5_IJS15_SF_EEENS5_IJSF_SB_EEEEEEENS4_39AutoVectorizingCopyWithAssumedAlignmentILi128EEENS4_14SM90_TMA_STOREES1Y_S20_S20_EEEvvEEEEvNT_6ParamsE) ;  /* 0xffffff8c02b07950 */ /* 0x000fea0003c3ffff */
        .weak           $__internal_1_$__cuda_sm10x_tcgen05_guardrail_trap_phase_invalid_during_alloc
        .type           $__internal_1_$__cuda_sm10x_tcgen05_guardrail_trap_phase_invalid_during_alloc,@function
        .size           $__internal_1_$__cuda_sm10x_tcgen05_guardrail_trap_phase_invalid_during_alloc,($__internal_2_$__cuda_sm10x_tcgen05_guardrail_trap_unallocated_columns_being_dealloced - $__internal_1_$__cuda_sm10x_tcgen05_guardrail_trap_phase_invalid_during_alloc)
$__internal_1_$__cuda_sm10x_tcgen05_guardrail_trap_phase_invalid_during_alloc:
[----:B------:R-:W-:Y:S05]  /*7140*/  BPT.TRAP 0x1 ;  /* 0x000000040000795c */ /* 0x000fea0000300000 */
[----:B------:R-:W-:-:S04]  /*7150*/  MOV R3, 0x0 ;  /* 0x0000000000037802 */ /* 0x000fc80000000f00 */
[----:B------:R-:W-:Y:S05]  /*7160*/  RET.REL.NODEC R2 `(_ZN7cutlass13device_kernelINS_4gemm6kernel13GemmUniversalIN4cute5tupleIJiiiiEEENS1_10collective13CollectiveMmaINS1_35MainloopSm100TmaUmmaWarpSpecializedILi12ELi2ELi4ENS5_IJNS4_1CILi1EEESB_SB_EEEEENS5_IJNSA_ILi128EEENSA_ILi16EEENSA_ILi64EEEEEENS_10bfloat16_tENS5_IJlSB_lEEESI_SJ_NS4_8TiledMMAINS4_8MMA_AtomIJNS4_20SM100_MMA_F16BF16_SSISI_SI_fLi128ELi16ELNS4_4UMMA5MajorE0ELSO_0ELNSN_7ScaleInE0ELSP_0EEEEEENS4_6LayoutISC_NS5_IJNSA_ILi0EEEST_ST_EEEEENS5_IJNS4_10UnderscoreESW_SW_EEEEENS4_13SM90_TMA_LOADENS4_14ComposedLayoutINS4_7SwizzleILi3ELi4ELi3EEENS4_18smem_ptr_flag_bitsILi16EEENSS_INS5_IJNSA_ILi8EEESG_EEENS5_IJSG_SB_EEEEEEEvNS4_8identityESZ_S19_vS1A_EENS_8epilogue10collective18CollectiveEpilogueINS1C_23Sm100TmaWarpSpecializedILi2ELi1ELi16ELb1ELb0EEEJSH_NS5_IJNSS_ISE_SB_EENSS_ISF_SB_EEEEESI_SJ_SI_SJ_NS1C_6fusion15FusionCallbacksIS1G_NS1K_17LinearCombinationISI_fSI_fLNS_15FloatRoundStyleE2EEESH_S1J_JEEENS4_5SM1004TMEM4LOAD26SM100_TMEM_LOAD_32dp32b16xESZ_NS10_INS11_ILi1ELi4ELi3EEES14_NSS_INS5_IJS15_SF_EEENS5_IJSF_SB_EEEEEEENS4_39AutoVectorizingCopyWithAssumedAlignmentILi128EEENS4_14SM90_TMA_STOREES1Y_S20_S20_EEEvvEEEEvNT_6ParamsE) ;  /* 0xffffff8c02a47950 */ /* 0x000fea0003c3ffff */
        .weak           $__internal_2_$__cuda_sm10x_tcgen05_guardrail_trap_unallocated_columns_being_dealloced
        .type           $__internal_2_$__cuda_sm10x_tcgen05_guardrail_trap_unallocated_columns_being_dealloced,@function
        .size           $__internal_2_$__cuda_sm10x_tcgen05_guardrail_trap_unallocated_columns_being_dealloced,(.L_x_162 - $__internal_2_$__cuda_sm10x_tcgen05_guardrail_trap_unallocated_columns_being_dealloced)
$__internal_2_$__cuda_sm10x_tcgen05_guardrail_trap_unallocated_columns_being_dealloced:
[----:B------:R-:W-:Y:S05]  /*7170*/  BPT.TRAP 0x1 ;  /* 0x000000040000795c */ /* 0x000fea0000300000 */
[----:B------:R-:W-:-:S04]  /*7180*/  HFMA2 R3, -RZ, RZ, 0, 0 ;  /* 0x00000000ff037431 */ /* 0x000fc800000001ff */
[----:B------:R-:W-:Y:S05]  /*7190*/  RET.REL.NODEC R2 `(_ZN7cutlass13device_kernelINS_4gemm6kernel13GemmUniversalIN4cute5tupleIJiiiiEEENS1_10collective13CollectiveMmaINS1_35MainloopSm100TmaUmmaWarpSpecializedILi12ELi2ELi4ENS5_IJNS4_1CILi1EEESB_SB_EEEEENS5_IJNSA_ILi128EEENSA_ILi16EEENSA_ILi64EEEEEENS_10bfloat16_tENS5_IJlSB_lEEESI_SJ_NS4_8TiledMMAINS4_8MMA_AtomIJNS4_20SM100_MMA_F16BF16_SSISI_SI_fLi128ELi16ELNS4_4UMMA5MajorE0ELSO_0ELNSN_7ScaleInE0ELSP_0EEEEEENS4_6LayoutISC_NS5_IJNSA_ILi0EEEST_ST_EEEEENS5_IJNS4_10UnderscoreESW_SW_EEEEENS4_13SM90_TMA_LOADENS4_14ComposedLayoutINS4_7SwizzleILi3ELi4ELi3EEENS4_18smem_ptr_flag_bitsILi16EEENSS_INS5_IJNSA_ILi8EEESG_EEENS5_IJSG_SB_EEEEEEEvNS4_8identityESZ_S19_vS1A_EENS_8epilogue10collective18CollectiveEpilogueINS1C_23Sm100TmaWarpSpecializedILi2ELi1ELi16ELb1ELb0EEEJSH_NS5_IJNSS_ISE_SB_EENSS_ISF_SB_EEEEESI_SJ_SI_SJ_NS1C_6fusion15FusionCallbacksIS1G_NS1K_17LinearCombinationISI_fSI_fLNS_15FloatRoundStyleE2EEESH_S1J_JEEENS4_5SM1004TMEM4LOAD26SM100_TMEM_LOAD_32dp32b16xESZ_NS10_INS11_ILi1ELi4ELi3EEES14_NSS_INS5_IJS15_SF_EEENS5_IJSF_SB_EEEEEEENS4_39AutoVectorizingCopyWithAssumedAlignmentILi128EEENS4_14SM90_TMA_STOREES1Y_S20_S20_EEEvvEEEEvNT_6ParamsE) ;  /* 0xffffff8c02987950 */ /* 0x000fea0003c3ffff */
.L_x_161:
[----:B------:R-:W-:-:S00]  /*71a0*/  BRA `(.L_x_161) ;  /* 0xfffffffc00fc7947 */ /* 0x000fc0000383ffff */
[----:B------:R-:W-:-:S00]  /*71b0*/  NOP ;  /* 0x0000000000007918 */ /* 0x000fc00000000000 */
        /* <DEDUP_REMOVED lines=12> */
.L_x_162:


//--------------------- .nv.global.init           --------------------------
	.section	.nv.global.init,"aw",@progbits
.nv.global.init:
	.type		$str$27,@object
	.size		$str$27,($str$28 - $str$27)
$str$27:
        /*0000*/ 	.byte	0x28, 0x61, 0x64, 0x64, 0x72, 0x65, 0x73, 0x73, 0x20, 0x26, 0x20, 0x6d, 0x61, 0x73, 0x6b, 0x29
        /*0010*/ 	.byte	0x20, 0x3d, 0x3d, 0x20, 0x30, 0x00
	.type		$str$28,@object
	.size		$str$28,($str$26 - $str$28)
$str$28:
        /*0016*/ 	.byte	0x2f, 0x74, 0x6d, 0x70, 0x2f, 0x63, 0x75, 0x74, 0x6c, 0x61, 0x73, 0x73, 0x5f, 0x73, 0x77, 0x65
        /*0026*/ 	.byte	0x65, 0x70, 0x5f, 0x73, 0x72, 0x63, 0x2f, 0x69, 0x6e, 0x63, 0x6c, 0x75, 0x64, 0x65, 0x2f, 0x63
        /*0036*/ 	.byte	0x75, 0x74, 0x65, 0x2f, 0x70, 0x6f, 0x69, 0x6e, 0x74, 0x65, 0x72, 0x5f, 0x66, 0x6c, 0x61, 0x67
        /*0046*/ 	.byte	0x67, 0x65, 0x64, 0x2e, 0x68, 0x70, 0x70, 0x00
	.type		$str$26,@object
	.size		$str$26,($str$25 - $str$26)
$str$26:
        /*004e*/ 	.byte	0x2f, 0x74, 0x6d, 0x70, 0x2f, 0x63, 0x75, 0x74, 0x6c, 0x61, 0x73, 0x73, 0x5f, 0x73, 0x77, 0x65
        /*005e*/ 	.byte	0x65, 0x70, 0x5f, 0x73, 0x72, 0x63, 0x2f, 0x69, 0x6e, 0x63, 0x6c, 0x75, 0x64, 0x65, 0x2f, 0x63
        /*006e*/ 	.byte	0x75, 0x74, 0x65, 0x2f, 0x61, 0x74, 0x6f, 0x6d, 0x2f, 0x63, 0x6f, 0x70, 0x79, 0x5f, 0x74, 0x72
        /*007e*/ 	.byte	0x61, 0x69, 0x74, 0x73, 0x5f, 0x73, 0x6d, 0x31, 0x30, 0x30, 0x2e, 0x68, 0x70, 0x70, 0x00
	.type		$str$25,@object
	.size		$str$25,(__unnamed_1 - $str$25)
$str$25:
        /*008d*/ 	.byte	0x28, 0x28, 0x75, 0x69, 0x6e, 0x74, 0x33, 0x32, 0x5f, 0x74, 0x28, 0x74, 0x68, 0x72, 0x65, 0x61
        /*009d*/ 	.byte	0x64, 0x49, 0x64, 0x78, 0x2e, 0x78, 0x29, 0x20, 0x2f, 0x20, 0x33, 0x32, 0x29, 0x20, 0x25, 0x20
        /*00ad*/ 	.byte	0x34, 0x29, 0x20, 0x3d, 0x3d, 0x20, 0x28, 0x28, 0x28, 0x74, 0x6d, 0x65, 0x6d, 0x5f, 0x61, 0x64
        /*00bd*/ 	.byte	0x64, 0x72, 0x20, 0x3e, 0x3e, 0x20, 0x31, 0x36, 0x29, 0x20, 0x2f, 0x20, 0x33, 0x32, 0x29, 0x20
        /*00cd*/ 	.byte	0x25, 0x20, 0x34, 0x29, 0x00
	.type		__unnamed_1,@object
	.size		__unnamed_1,(__unnamed_2 - __unnamed_1)
__unnamed_1:
        /*00d2*/ 	.byte	0x61, 0x75, 0x74, 0x6f, 0x20, 0x63, 0x75, 0x74, 0x65, 0x3a, 0x3a, 0x61, 0x73, 0x5f, 0x70, 0x6f
        /* <DEDUP_REMOVED lines=24> */
        /*0262*/ 	.byte	0x32, 0x30, 0x34, 0x38, 0x3e, 0x3e, 0x3e, 0x3e, 0x5d, 0x00
	.type		__unnamed_2,@object
	.size		__unnamed_2,(.L_2 - __unnamed_2)
__unnamed_2:
        /* <DEDUP_REMOVED lines=40> */
        /*04ec*/ 	.byte	0x3a, 0x3a, 0x43, 0x3c, 0x30, 0x3e, 0x3e, 0x3e, 0x3e, 0x5d, 0x00
.L_2:


//--------------------- .nv.shared._ZN7cutlass13device_kernelINS_4gemm6kernel13GemmUniversalIN4cute5tupleIJiiiiEEENS1_10collective13CollectiveMmaINS1_35MainloopSm100TmaUmmaWarpSpecializedILi12ELi2ELi4ENS5_IJNS4_1CILi1EEESB_SB_EEEEENS5_IJNSA_ILi128EEENSA_ILi16EEENSA_ILi64EEEEEENS_10bfloat16_tENS5_IJlSB_lEEESI_SJ_NS4_8TiledMMAINS4_8MMA_AtomIJNS4_20SM100_MMA_F16BF16_SSISI_SI_fLi128ELi16ELNS4_4UMMA5MajorE0ELSO_0ELNSN_7ScaleInE0ELSP_0EEEEEENS4_6LayoutISC_NS5_IJNSA_ILi0EEEST_ST_EEEEENS5_IJNS4_10UnderscoreESW_SW_EEEEENS4_13SM90_TMA_LOADENS4_14ComposedLayoutINS4_7SwizzleILi3ELi4ELi3EEENS4_18smem_ptr_flag_bitsILi16EEENSS_INS5_IJNSA_ILi8EEESG_EEENS5_IJSG_SB_EEEEEEEvNS4_8identityESZ_S19_vS1A_EENS_8epilogue10collective18CollectiveEpilogueINS1C_23Sm100TmaWarpSpecializedILi2ELi1ELi16ELb1ELb0EEEJSH_NS5_IJNSS_ISE_SB_EENSS_ISF_SB_EEEEESI_SJ_SI_SJ_NS1C_6fusion15FusionCallbacksIS1G_NS1K_17LinearCombinationISI_fSI_fLNS_15FloatRoundStyleE2EEESH_S1J_JEEENS4_5SM1004TMEM4LOAD26SM100_TMEM_LOAD_32dp32b16xESZ_NS10_INS11_ILi1ELi4ELi3EEES14_NSS_INS5_IJS15_SF_EEENS5_IJSF_SB_EEEEEEENS4_39AutoVectorizingCopyWithAssumedAlignmentILi128EEENS4_14SM90_TMA_STOREES1Y_S20_S20_EEEvvEEEEvNT_6ParamsE --------------------------
	.section	.nv.shared._ZN7cutlass13device_kernelINS_4gemm6kernel13GemmUniversalIN4cute5tupleIJiiiiEEENS1_10collective13CollectiveMmaINS1_35MainloopSm100TmaUmmaWarpSpecializedILi12ELi2ELi4ENS5_IJNS4_1CILi1EEESB_SB_EEEEENS5_IJNSA_ILi128EEENSA_ILi16EEENSA_ILi64EEEEEENS_10bfloat16_tENS5_IJlSB_lEEESI_SJ_NS4_8TiledMMAINS4_8MMA_AtomIJNS4_20SM100_MMA_F16BF16_SSISI_SI_fLi128ELi16ELNS4_4UMMA5MajorE0ELSO_0ELNSN_7ScaleInE0ELSP_0EEEEEENS4_6LayoutISC_NS5_IJNSA_ILi0EEEST_ST_EEEEENS5_IJNS4_10UnderscoreESW_SW_EEEEENS4_13SM90_TMA_LOADENS4_14ComposedLayoutINS4_7SwizzleILi3ELi4ELi3EEENS4_18smem_ptr_flag_bitsILi16EEENSS_INS5_IJNSA_ILi8EEESG_EEENS5_IJSG_SB_EEEEEEEvNS4_8identityESZ_S19_vS1A_EENS_8epilogue10collective18CollectiveEpilogueINS1C_23Sm100TmaWarpSpecializedILi2ELi1ELi16ELb1ELb0EEEJSH_NS5_IJNSS_ISE_SB_EENSS_ISF_SB_EEEEESI_SJ_SI_SJ_NS1C_6fusion15FusionCallbacksIS1G_NS1K_17LinearCombinationISI_fSI_fLNS_15FloatRoundStyleE2EEESH_S1J_JEEENS4_5SM1004TMEM4LOAD26SM100_TMEM_LOAD_32dp32b16xESZ_NS10_INS11_ILi1ELi4ELi3EEES14_NSS_INS5_IJS15_SF_EEENS5_IJSF_SB_EEEEEEENS4_39AutoVectorizingCopyWithAssumedAlignmentILi128EEENS4_14SM90_TMA_STOREES1Y_S20_S20_EEEvvEEEEvNT_6ParamsE,"aw",@nobits
	.sectionflags	@""
	.align	16
	.zero		1024


//--------------------- .nv.shared.reserved.0     --------------------------
	.section	.nv.shared.reserved.0,"aw",@nobits
	.weak		__nv_reservedSMEM_offset_0_alias
	.size		__nv_reservedSMEM_offset_0_alias, 0, 64
	.other		__nv_reservedSMEM_offset_0_alias,@"STO_CUDA_RESERVED_SHARED STV_DEFAULT"
__nv_reservedSMEM_offset_0_alias:
	.zero		0
.nv.shared.reserved.0:
	.zero		64
	.weak		__nv_reservedSMEM_tcgen05_partition
	.type		__nv_reservedSMEM_tcgen05_partition,@object
	.size		__nv_reservedSMEM_tcgen05_partition,(.L_0 - __nv_reservedSMEM_tcgen05_partition)
__nv_reservedSMEM_tcgen05_partition:
	.zero		32
.L_0:


//--------------------- .nv.global                --------------------------
	.section	.nv.global,"aw",@nobits
.nv.global:
	.type		_ZN40_INTERNAL_606233b8_4_k_cu_1ac2370b_132214cute1_E,@object
	.size		_ZN40_INTERNAL_606233b8_4_k_cu_1ac2370b_132214cute1_E,(_ZN40_INTERNAL_606233b8_4_k_cu_1ac2370b_132214cuda3std3__45__cpo6cbeginE - _ZN40_INTERNAL_606233b8_4_k_cu_1ac2370b_132214cute1_E)
_ZN40_INTERNAL_606233b8_4_k_cu_1ac2370b_132214cute1_E:
	.zero		1
	.type		_ZN40_INTERNAL_606233b8_4_k_cu_1ac2370b_132214cuda3std3__45__cpo6cbeginE,@object
	.size		_ZN40_INTERNAL_606233b8_4_k_cu_1ac2370b_132214cuda3std3__45__cpo6cbeginE,(_ZN40_INTERNAL_606233b8_4_k_cu_1ac2370b_132214cuda3std3__48in_placeE - _ZN40_INTERNAL_606233b8_4_k_cu_1ac2370b_132214cuda3std3__45__cpo6cbeginE)
_ZN40_INTERNAL_606233b8_4_k_cu_1ac2370b_132214cuda3std3__45__cpo6cbeginE:
	.zero		1
	.type		_ZN40_INTERNAL_606233b8_4_k_cu_1ac2370b_132214cuda3std3__48in_placeE,@object
	.size		_ZN40_INTERNAL_606233b8_4_k_cu_1ac2370b_132214cuda3std3__48in_placeE,(_ZN40_INTERNAL_606233b8_4_k_cu_1ac2370b_132214cuda3std6ranges3__45__cpo9iter_moveE - _ZN40_INTERNAL_606233b8_4_k_cu_1ac2370b_132214cuda3std3__48in_placeE)
_ZN40_INTERNAL_606233b8_4_k_cu_1ac2370b_132214cuda3std3__48in_placeE:
	.zero		1
	.type		_ZN40_INTERNAL_606233b8_4_k_cu_1ac2370b_132214cuda3std6ranges3__45__cpo9iter_moveE,@object
	.size		_ZN40_INTERNAL_606233b8_4_k_cu_1ac2370b_132214cuda3std6ranges3__45__cpo9iter_moveE,(_ZN40_INTERNAL_606233b8_4_k_cu_1ac2370b_132214cuda3std3__45__cpo5beginE - _ZN40_INTERNAL_606233b8_4_k_cu_1ac2370b_132214cuda3std6ranges3__45__cpo9iter_moveE)
_ZN40_INTERNAL_606233b8_4_k_cu_1ac2370b_132214cuda3std6ranges3__45__cpo9iter_moveE:
	.zero		1
	.type		_ZN40_INTERNAL_606233b8_4_k_cu_1ac2370b_132214cuda3std3__45__cpo5beginE,@object
	.size		_ZN40_INTERNAL_606233b8_4_k_cu_1ac2370b_132214cuda3std3__45__cpo5beginE,(_ZN40_INTERNAL_606233b8_4_k_cu_1ac2370b_132214cuda3std3__442_GLOBAL__N__606233b8_4_k_cu_1ac2370b_132216ignoreE - _ZN40_INTERNAL_606233b8_4_k_cu_1ac2370b_132214cuda3std3__45__cpo5beginE)
_ZN40_INTERNAL_606233b8_4_k_cu_1ac2370b_132214cuda3std3__45__cpo5beginE:
	.zero		1
	.type		_ZN40_INTERNAL_606233b8_4_k_cu_1ac2370b_132214cuda3std3__442_GLOBAL__N__606233b8_4_k_cu_1ac2370b_132216ignoreE,@object
	.size		_ZN40_INTERNAL_606233b8_4_k_cu_1ac2370b_132214cuda3std3__442_GLOBAL__N__606233b8_4_k_cu_1ac2370b_132216ignoreE,(_ZN40_INTERNAL_606233b8_4_k_cu_1ac2370b_132214cute7productE - _ZN40_INTERNAL_606233b8_4_k_cu_1ac2370b_132214cuda3std3__442_GLOBAL__N__606233b8_4_k_cu_1ac2370b_132216ignoreE)
_ZN40_INTERNAL_606233b8_4_k_cu_1ac2370b_132214cuda3std3__442_GLOBAL__N__606233b8_4_k_cu_1ac2370b_132216ignoreE:
	.zero		1
	.type		_ZN40_INTERNAL_606233b8_4_k_cu_1ac2370b_132214cute7productE,@object
	.size		_ZN40_INTERNAL_606233b8_4_k_cu_1ac2370b_132214cute7productE,(_ZN40_INTERNAL_606233b8_4_k_cu_1ac2370b_132214cuda3std3__45__cpo3endE - _ZN40_INTERNAL_606233b8_4_k_cu_1ac2370b_132214cute7productE)
_ZN40_INTERNAL_606233b8_4_k_cu_1ac2370b_132214cute7productE:
	.zero		1
	.type		_ZN40_INTERNAL_606233b8_4_k_cu_1ac2370b_132214cuda3std3__45__cpo3endE,@object
	.size		_ZN40_INTERNAL_606233b8_4_k_cu_1ac2370b_132214cuda3std3__45__cpo3endE,(_ZN40_INTERNAL_606233b8_4_k_cu_1ac2370b_132214cuda3std3__419piecewise_constructE - _ZN40_INTERNAL_606233b8_4_k_cu_1ac2370b_132214cuda3std3__45__cpo3endE)
_ZN40_INTERNAL_606233b8_4_k_cu_1ac2370b_132214cuda3std3__45__cpo3endE:
	.zero		1
	.type		_ZN40_INTERNAL_606233b8_4_k_cu_1ac2370b_132214cuda3std3__419piecewise_constructE,@object
	.size		_ZN40_INTERNAL_606233b8_4_k_cu_1ac2370b_132214cuda3std3__419piecewise_constructE,(_ZN40_INTERNAL_606233b8_4_k_cu_1ac2370b_132214cuda3std3__45__cpo4cendE - _ZN40_INTERNAL_606233b8_4_k_cu_1ac2370b_132214cuda3std3__419piecewise_constructE)
_ZN40_INTERNAL_606233b8_4_k_cu_1ac2370b_132214cuda3std3__419piecewise_constructE:
	.zero		1
	.type		_ZN40_INTERNAL_606233b8_4_k_cu_1ac2370b_132214cuda3std3__45__cpo4cendE,@object
	.size		_ZN40_INTERNAL_606233b8_4_k_cu_1ac2370b_132214cuda3std3__45__cpo4cendE,(_ZN40_INTERNAL_606233b8_4_k_cu_1ac2370b_132214cuda3std6ranges3__45__cpo4swapE - _ZN40_INTERNAL_606233b8_4_k_cu_1ac2370b_132214cuda3std3__45__cpo4cendE)
_ZN40_INTERNAL_606233b8_4_k_cu_1ac2370b_132214cuda3std3__45__cpo4cendE:
	.zero		1
	.type		_ZN40_INTERNAL_606233b8_4_k_cu_1ac2370b_132214cuda3std6ranges3__45__cpo4swapE,@object
	.size		_ZN40_INTERNAL_606233b8_4_k_cu_1ac2370b_132214cuda3std6ranges3__45__cpo4swapE,(.L_10 - _ZN40_INTERNAL_606233b8_4_k_cu_1ac2370b_132214cuda3std6ranges3__45__cpo4swapE)
_ZN40_INTERNAL_606233b8_4_k_cu_1ac2370b_132214cuda3std6ranges3__45__cpo4swapE:
	.zero		1
.L_10:


//--------------------- .nv.constant0._ZN7cutlass13device_kernelINS_4gemm6kernel13GemmUniversalIN4cute5tupleIJiiiiEEENS1_10collective13CollectiveMmaINS1_35MainloopSm100TmaUmmaWarpSpecializedILi12ELi2ELi4ENS5_IJNS4_1CILi1EEESB_SB_EEEEENS5_IJNSA_ILi128EEENSA_ILi16EEENSA_ILi64EEEEEENS_10bfloat16_tENS5_IJlSB_lEEESI_SJ_NS4_8TiledMMAINS4_8MMA_AtomIJNS4_20SM100_MMA_F16BF16_SSISI_SI_fLi128ELi16ELNS4_4UMMA5MajorE0ELSO_0ELNSN_7ScaleInE0ELSP_0EEEEEENS4_6LayoutISC_NS5_IJNSA_ILi0EEEST_ST_EEEEENS5_IJNS4_10UnderscoreESW_SW_EEEEENS4_13SM90_TMA_LOADENS4_14ComposedLayoutINS4_7SwizzleILi3ELi4ELi3EEENS4_18smem_ptr_flag_bitsILi16EEENSS_INS5_IJNSA_ILi8EEESG_EEENS5_IJSG_SB_EEEEEEEvNS4_8identityESZ_S19_vS1A_EENS_8epilogue10collective18CollectiveEpilogueINS1C_23Sm100TmaWarpSpecializedILi2ELi1ELi16ELb1ELb0EEEJSH_NS5_IJNSS_ISE_SB_EENSS_ISF_SB_EEEEESI_SJ_SI_SJ_NS1C_6fusion15FusionCallbacksIS1G_NS1K_17LinearCombinationISI_fSI_fLNS_15FloatRoundStyleE2EEESH_S1J_JEEENS4_5SM1004TMEM4LOAD26SM100_TMEM_LOAD_32dp32b16xESZ_NS10_INS11_ILi1ELi4ELi3EEES14_NSS_INS5_IJS15_SF_EEENS5_IJSF_SB_EEEEEEENS4_39AutoVectorizingCopyWithAssumedAlignmentILi128EEENS4_14SM90_TMA_STOREES1Y_S20_S20_EEEvvEEEEvNT_6ParamsE --------------------------
	.section	.nv.constant0._ZN7cutlass13device_kernelINS_4gemm6kernel13GemmUniversalIN4cute5tupleIJiiiiEEENS1_10collective13CollectiveMmaINS1_35MainloopSm100TmaUmmaWarpSpecializedILi12ELi2ELi4ENS5_IJNS4_1CILi1EEESB_SB_EEEEENS5_IJNSA_ILi128EEENSA_ILi16EEENSA_ILi64EEEEEENS_10bfloat16_tENS5_IJlSB_lEEESI_SJ_NS4_8TiledMMAINS4_8MMA_AtomIJNS4_20SM100_MMA_F16BF16_SSISI_SI_fLi128ELi16ELNS4_4UMMA5MajorE0ELSO_0ELNSN_7ScaleInE0ELSP_0EEEEEENS4_6LayoutISC_NS5_IJNSA_ILi0EEEST_ST_EEEEENS5_IJNS4_10UnderscoreESW_SW_EEEEENS4_13SM90_TMA_LOADENS4_14ComposedLayoutINS4_7SwizzleILi3ELi4ELi3EEENS4_18smem_ptr_flag_bitsILi16EEENSS_INS5_IJNSA_ILi8EEESG_EEENS5_IJSG_SB_EEEEEEEvNS4_8identityESZ_S19_vS1A_EENS_8epilogue10collective18CollectiveEpilogueINS1C_23Sm100TmaWarpSpecializedILi2ELi1ELi16ELb1ELb0EEEJSH_NS5_IJNSS_ISE_SB_EENSS_ISF_SB_EEEEESI_SJ_SI_SJ_NS1C_6fusion15FusionCallbacksIS1G_NS1K_17LinearCombinationISI_fSI_fLNS_15FloatRoundStyleE2EEESH_S1J_JEEENS4_5SM1004TMEM4LOAD26SM100_TMEM_LOAD_32dp32b16xESZ_NS10_INS11_ILi1ELi4ELi3EEES14_NSS_INS5_IJS15_SF_EEENS5_IJSF_SB_EEEEEEENS4_39AutoVectorizingCopyWithAssumedAlignmentILi128EEENS4_14SM90_TMA_STOREES1Y_S20_S20_EEEvvEEEEvNT_6ParamsE,"a",@progbits
	.sectionflags	@""
	.align	4
.nv.constant0._ZN7cutlass13device_kernelINS_4gemm6kernel13GemmUniversalIN4cute5tupleIJiiiiEEENS1_10collective13CollectiveMmaINS1_35MainloopSm100TmaUmmaWarpSpecializedILi12ELi2ELi4ENS5_IJNS4_1CILi1EEESB_SB_EEEEENS5_IJNSA_ILi128EEENSA_ILi16EEENSA_ILi64EEEEEENS_10bfloat16_tENS5_IJlSB_lEEESI_SJ_NS4_8TiledMMAINS4_8MMA_AtomIJNS4_20SM100_MMA_F16BF16_SSISI_SI_fLi128ELi16ELNS4_4UMMA5MajorE0ELSO_0ELNSN_7ScaleInE0ELSP_0EEEEEENS4_6LayoutISC_NS5_IJNSA_ILi0EEEST_ST_EEEEENS5_IJNS4_10UnderscoreESW_SW_EEEEENS4_13SM90_TMA_LOADENS4_14ComposedLayoutINS4_7SwizzleILi3ELi4ELi3EEENS4_18smem_ptr_flag_bitsILi16EEENSS_INS5_IJNSA_ILi8EEESG_EEENS5_IJSG_SB_EEEEEEEvNS4_8identityESZ_S19_vS1A_EENS_8epilogue10collective18CollectiveEpilogueINS1C_23Sm100TmaWarpSpecializedILi2ELi1ELi16ELb1ELb0EEEJSH_NS5_IJNSS_ISE_SB_EENSS_ISF_SB_EEEEESI_SJ_SI_SJ_NS1C_6fusion15FusionCallbacksIS1G_NS1K_17LinearCombinationISI_fSI_fLNS_15FloatRoundStyleE2EEESH_S1J_JEEENS4_5SM1004TMEM4LOAD26SM100_TMEM_LOAD_32dp32b16xESZ_NS10_INS11_ILi1ELi4ELi3EEES14_NSS_INS5_IJS15_SF_EEENS5_IJSF_SB_EEEEEEENS4_39AutoVectorizingCopyWithAssumedAlignmentILi128EEENS4_14SM90_TMA_STOREES1Y_S20_S20_EEEvvEEEEvNT_6ParamsE:
	.zero		2944


//--------------------- SYMBOLS --------------------------

	.type		.nv.reservedSmem.offset0,@object
	.size		.nv.reservedSmem.offset0,0x4
	.type		.nv.reservedSmem.cap,@object
	.size		.nv.reservedSmem.cap,0x4
	.type		__assertfail,@function
